	.target	sm_90a

	.elftype	@"ET_EXEC"


//--------------------- .note.nv.tkinfo           --------------------------
	.section	.note.nv.tkinfo,"",@"SHT_NOTE"
	.sectionflags	@"SHF_NOTE_NV_TKINFO"
	.tkinfo
        /*0018*/ 	.word	0x00000002
        /*0030*/ 	.string	""
        /*0030*/ 	.string	"ptxas"
        /*0030*/ 	.string	"Cuda compilation tools, release 13.0, V13.0.88"
        /*0030*/ 	.string	"Build cuda_13.0.r13.0/compiler.36424714_0"
        /*0030*/ 	.string	"-v  -suppress-debug-info  -lineinfo  -arch sm_90a "



//--------------------- .note.nv.cuinfo           --------------------------
	.section	.note.nv.cuinfo,"",@"SHT_NOTE"
	.sectionflags	@"SHF_NOTE_NV_CUINFO"
        /*0018*/ 	.short	0x0002
        /*001a*/ 	.short	0x005a
        /*001c*/ 	.short	0x0082
	.zero		2


//--------------------- .nv.info                  --------------------------
	.section	.nv.info,"",@"SHT_CUDA_INFO"
	.align	4


	//----- nvinfo : EIATTR_REGCOUNT
	.align		4
        /*0000*/ 	.byte	0x04, 0x2f
        /*0002*/ 	.short	(.L_1 - .L_0)
	.align		4
.L_0:
        /*0004*/ 	.word	index@(gluon_wgmma)
        /*0008*/ 	.word	0x0000002a


	//----- nvinfo : EIATTR_FRAME_SIZE
	.align		4
.L_1:
        /*000c*/ 	.byte	0x04, 0x11
        /*000e*/ 	.short	(.L_3 - .L_2)
	.align		4
.L_2:
        /*0010*/ 	.word	index@(gluon_wgmma)
        /*0014*/ 	.word	0x00000000


	//----- nvinfo : EIATTR_MIN_STACK_SIZE
	.align		4
.L_3:
        /*0018*/ 	.byte	0x04, 0x12
        /*001a*/ 	.short	(.L_5 - .L_4)
	.align		4
.L_4:
        /*001c*/ 	.word	index@(gluon_wgmma)
        /*0020*/ 	.word	0x00000000
.L_5:


//--------------------- .nv.compat                --------------------------
	.section	.nv.compat,"",@"SHT_CUDA_COMPAT_INFO"
	.align	4
        /*0000*/ 	.byte	0x02, 0x09, 0x01, 0x00, 0x02, 0x02, 0x04, 0x00, 0x02, 0x05, 0x05, 0x00, 0x03, 0x07, 0x01, 0x01
        /*0010*/ 	.byte	0x02, 0x03, 0x03, 0x00, 0x02, 0x06, 0x01, 0x00, 0x04, 0x0b, 0x08, 0x00, 0x00, 0x00, 0x00, 0x00
        /*0020*/ 	.byte	0x00, 0x00, 0x00, 0x00


//--------------------- .nv.info.gluon_wgmma      --------------------------
	.section	.nv.info.gluon_wgmma,"",@"SHT_CUDA_INFO"
	.sectionflags	@""
	.align	4


	//----- nvinfo : EIATTR_CUDA_API_VERSION
	.align		4
        /*0000*/ 	.byte	0x04, 0x37
        /*0002*/ 	.short	(.L_7 - .L_6)
.L_6:
        /*0004*/ 	.word	0x00000082


	//----- nvinfo : EIATTR_KPARAM_INFO
	.align		4
.L_7:
        /*0008*/ 	.byte	0x04, 0x17
        /*000a*/ 	.short	(.L_9 - .L_8)
.L_8:
        /*000c*/ 	.word	0x00000000
        /*0010*/ 	.short	0x000a
        /*0012*/ 	.short	0x0048
        /*0014*/ 	.byte	0x00, 0xf4, 0x21, 0x00


	//----- nvinfo : EIATTR_KPARAM_INFO
	.align		4
.L_9:
        /*0018*/ 	.byte	0x04, 0x17
        /*001a*/ 	.short	(.L_11 - .L_10)
.L_10:
        /*001c*/ 	.word	0x00000000
        /*0020*/ 	.short	0x0009
        /*0022*/ 	.short	0x0040
        /*0024*/ 	.byte	0x00, 0xf4, 0x21, 0x00


	//----- nvinfo : EIATTR_KPARAM_INFO
	.align		4
.L_11:
        /*0028*/ 	.byte	0x04, 0x17
        /*002a*/ 	.short	(.L_13 - .L_12)
.L_12:
        /*002c*/ 	.word	0x00000000
        /*0030*/ 	.short	0x0008
        /*0032*/ 	.short	0x0038
        /*0034*/ 	.byte	0x00, 0xf0, 0x21, 0x00


	//----- nvinfo : EIATTR_KPARAM_INFO
	.align		4
.L_13:
        /*0038*/ 	.byte	0x04, 0x17
        /*003a*/ 	.short	(.L_15 - .L_14)
.L_14:
        /*003c*/ 	.word	0x00000000
        /*0040*/ 	.short	0x0007
        /*0042*/ 	.short	0x0030
        /*0044*/ 	.byte	0x00, 0xf0, 0x21, 0x00


	//----- nvinfo : EIATTR_KPARAM_INFO
	.align		4
.L_15:
        /*0048*/ 	.byte	0x04, 0x17
        /*004a*/ 	.short	(.L_17 - .L_16)
.L_16:
        /*004c*/ 	.word	0x00000000
        /*0050*/ 	.short	0x0006
        /*0052*/ 	.short	0x0028
        /*0054*/ 	.byte	0x00, 0xf0, 0x21, 0x00


	//----- nvinfo : EIATTR_KPARAM_INFO
	.align		4
.L_17:
        /*0058*/ 	.byte	0x04, 0x17
        /*005a*/ 	.short	(.L_19 - .L_18)
.L_18:
        /*005c*/ 	.word	0x00000000
        /*0060*/ 	.short	0x0005
        /*0062*/ 	.short	0x0020
        /*0064*/ 	.byte	0x00, 0xf0, 0x11, 0x00


	//----- nvinfo : EIATTR_KPARAM_INFO
	.align		4
.L_19:
        /*0068*/ 	.byte	0x04, 0x17
        /*006a*/ 	.short	(.L_21 - .L_20)
.L_20:
        /*006c*/ 	.word	0x00000000
        /*0070*/ 	.short	0x0004
        /*0072*/ 	.short	0x001c
        /*0074*/ 	.byte	0x00, 0xf0, 0x11, 0x00


	//----- nvinfo : EIATTR_KPARAM_INFO
	.align		4
.L_21:
        /*0078*/ 	.byte	0x04, 0x17
        /*007a*/ 	.short	(.L_23 - .L_22)
.L_22:
        /*007c*/ 	.word	0x00000000
        /*0080*/ 	.short	0x0003
        /*0082*/ 	.short	0x0018
        /*0084*/ 	.byte	0x00, 0xf0, 0x11, 0x00


	//----- nvinfo : EIATTR_KPARAM_INFO
	.align		4
.L_23:
        /*0088*/ 	.byte	0x04, 0x17
        /*008a*/ 	.short	(.L_25 - .L_24)
.L_24:
        /*008c*/ 	.word	0x00000000
        /*0090*/ 	.short	0x0002
        /*0092*/ 	.short	0x0010
        /*0094*/ 	.byte	0x00, 0xf4, 0x21, 0x00


	//----- nvinfo : EIATTR_KPARAM_INFO
	.align		4
.L_25:
        /*0098*/ 	.byte	0x04, 0x17
        /*009a*/ 	.short	(.L_27 - .L_26)
.L_26:
        /*009c*/ 	.word	0x00000000
        /*00a0*/ 	.short	0x0001
        /*00a2*/ 	.short	0x0008
        /*00a4*/ 	.byte	0x00, 0xf4, 0x21, 0x00


	//----- nvinfo : EIATTR_KPARAM_INFO
	.align		4
.L_27:
        /*00a8*/ 	.byte	0x04, 0x17
        /*00aa*/ 	.short	(.L_29 - .L_28)
.L_28:
        /*00ac*/ 	.word	0x00000000
        /*00b0*/ 	.short	0x0000
        /*00b2*/ 	.short	0x0000
        /*00b4*/ 	.byte	0x00, 0xf4, 0x21, 0x00


	//----- nvinfo : EIATTR_SPARSE_MMA_MASK
	.align		4
.L_29:
        /*00b8*/ 	.byte	0x03, 0x50
        /*00ba*/ 	.short	0x0000


	//----- nvinfo : EIATTR_MAXREG_COUNT
	.align		4
        /*00bc*/ 	.byte	0x03, 0x1b
        /*00be*/ 	.short	0x00ff


	//----- nvinfo : EIATTR_NUM_BARRIERS
	.align		4
        /*00c0*/ 	.byte	0x02, 0x4c
        /*00c2*/ 	.byte	0x01
	.zero		1


	//----- nvinfo : EIATTR_MERCURY_ISA_VERSION
	.align		4
        /*00c4*/ 	.byte	0x03, 0x5f
        /*00c6*/ 	.short	0x0101


	//----- nvinfo : EIATTR_INT_WARP_WIDE_INSTR_OFFSETS
	.align		4
        /*00c8*/ 	.byte	0x04, 0x31
        /*00ca*/ 	.short	(.L_31 - .L_30)


	//   ....[0]....
.L_30:
        /*00cc*/ 	.word	0x000012f0


	//   ....[1]....
        /*00d0*/ 	.word	0x00001310


	//   ....[2]....
        /*00d4*/ 	.word	0x00001320


	//   ....[3]....
        /*00d8*/ 	.word	0x00001330


	//   ....[4]....
        /*00dc*/ 	.word	0x00001440


	//   ....[5]....
        /*00e0*/ 	.word	0x000016c0


	//   ....[6]....
        /*00e4*/ 	.word	0x000016d0


	//   ....[7]....
        /*00e8*/ 	.word	0x00001760


	//   ....[8]....
        /*00ec*/ 	.word	0x00001770


	//   ....[9]....
        /*00f0*/ 	.word	0x00001ce0


	//   ....[10]....
        /*00f4*/ 	.word	0x00001cf0


	//----- nvinfo : EIATTR_COOP_GROUP_MASK_REGIDS
	.align		4
.L_31:
        /*00f8*/ 	.byte	0x04, 0x29
        /*00fa*/ 	.short	(.L_33 - .L_32)


	//   ....[0]....
.L_32:
        /*00fc*/ 	.word	0xffffffff


	//   ....[1]....
        /*0100*/ 	.word	0xffffffff


	//   ....[2]....
        /*0104*/ 	.word	0xffffffff


	//----- nvinfo : EIATTR_COOP_GROUP_INSTR_OFFSETS
	.align		4
.L_33:
        /*0108*/ 	.byte	0x04, 0x28
        /*010a*/ 	.short	(.L_35 - .L_34)


	//   ....[0]....
.L_34:
        /*010c*/ 	.word	0x00000150


	//   ....[1]....
        /*0110*/ 	.word	0x00000700


	//   ....[2]....
        /*0114*/ 	.word	0x00000cf0


	//----- nvinfo : EIATTR_MBARRIER_INSTR_OFFSETS
	.align		4
.L_35:
        /*0118*/ 	.byte	0x04, 0x39
        /*011a*/ 	.short	(.L_37 - .L_36)


	//   ....[0]....
.L_36:
        /*011c*/ 	.word	0x00001470
        /*0120*/ 	.word	0x000000ff
        /*0124*/ 	.word	0x00020000
        /*0128*/ 	.short	0x0100
        /*012a*/ 	.byte	0x10
	.zero		1


	//   ....[1]....
        /*012c*/ 	.word	0x00001490
        /*0130*/ 	.word	0x000000ff
        /*0134*/ 	.word	0x00020008
        /*0138*/ 	.short	0x0100
        /*013a*/ 	.byte	0x10
	.zero		1


	//   ....[2]....
        /*013c*/ 	.word	0x000014c0
        /*0140*/ 	.word	0x000000ff
        /*0144*/ 	.word	0x00020010
        /*0148*/ 	.short	0x0100
        /*014a*/ 	.byte	0x10
	.zero		1


	//   ....[3]....
        /*014c*/ 	.word	0x000014e0
        /*0150*/ 	.word	0x000000ff
        /*0154*/ 	.word	0x00020018
        /*0158*/ 	.short	0x0100
        /*015a*/ 	.byte	0x10
	.zero		1


	//   ....[4]....
        /*015c*/ 	.word	0x00001890
        /*0160*/ 	.word	0x000000ff
        /*0164*/ 	.word	0x00020000
        /*0168*/ 	.short	0x010a
        /*016a*/ 	.byte	0x21
	.zero		1


	//   ....[5]....
        /*016c*/ 	.word	0x00001c20
        /*0170*/ 	.word	0x000000ff
        /*0174*/ 	.word	0x00020000
        /*0178*/ 	.short	0x0108
        /*017a*/ 	.byte	0x10
	.zero		1


	//   ....[6]....
        /*017c*/ 	.word	0x00001cc0
        /*0180*/ 	.word	0x000000ff
        /*0184*/ 	.word	0x00020008
        /*0188*/ 	.short	0x0108
        /*018a*/ 	.byte	0x10
	.zero		1


	//   ....[7]....
        /*018c*/ 	.word	0x00001d20
        /*0190*/ 	.word	0x000000ff
        /*0194*/ 	.word	0x00020010
        /*0198*/ 	.short	0x0108
        /*019a*/ 	.byte	0x10
	.zero		1


	//   ....[8]....
        /*019c*/ 	.word	0x00001d40
        /*01a0*/ 	.word	0x000000ff
        /*01a4*/ 	.word	0x00020018
        /*01a8*/ 	.short	0x0108
        /*01aa*/ 	.byte	0x10
	.zero		1


	//   ....[9]....
        /*01ac*/ 	.word	0x00001df0
        /*01b0*/ 	.word	0x000000ff
        /*01b4*/ 	.word	0x00020000
        /*01b8*/ 	.short	0x010a
        /*01ba*/ 	.byte	0x21
	.zero		1


	//----- nvinfo : EIATTR_NUM_MBARRIERS
	.align		4
.L_37:
        /*01bc*/ 	.byte	0x03, 0x38
        /*01be*/ 	.short	0x0004


	//----- nvinfo : EIATTR_EXIT_INSTR_OFFSETS
	.align		4
        /*01c0*/ 	.byte	0x04, 0x1c
        /*01c2*/ 	.short	(.L_39 - .L_38)


	//   ....[0]....
.L_38:
        /*01c4*/ 	.word	0x00001de0


	//----- nvinfo : EIATTR_REQNTID
	.align		4
.L_39:
        /*01c8*/ 	.byte	0x04, 0x10
        /*01ca*/ 	.short	(.L_41 - .L_40)
.L_40:
        /*01cc*/ 	.word	0x00000100
        /*01d0*/ 	.word	0x00000001
        /*01d4*/ 	.word	0x00000001


	//----- nvinfo : EIATTR_CRS_STACK_SIZE
	.align		4
.L_41:
        /*01d8*/ 	.byte	0x04, 0x1e
        /*01da*/ 	.short	(.L_43 - .L_42)
.L_42:
        /*01dc*/ 	.word	0x00000000


	//----- nvinfo : EIATTR_CBANK_PARAM_SIZE
	.align		4
.L_43:
        /*01e0*/ 	.byte	0x03, 0x19
        /*01e2*/ 	.short	0x0050


	//----- nvinfo : EIATTR_PARAM_CBANK
	.align		4
        /*01e4*/ 	.byte	0x04, 0x0a
        /*01e6*/ 	.short	(.L_45 - .L_44)
	.align		4
.L_44:
        /*01e8*/ 	.word	index@(.nv.constant0.gluon_wgmma)
        /*01ec*/ 	.short	0x0210
        /*01ee*/ 	.short	0x0050


	//----- nvinfo : EIATTR_SW_WAR
	.align		4
.L_45:
        /*01f0*/ 	.byte	0x04, 0x36
        /*01f2*/ 	.short	(.L_47 - .L_46)
.L_46:
        /*01f4*/ 	.word	0x00000008
.L_47:


//--------------------- .nv.callgraph             --------------------------
	.section	.nv.callgraph,"",@"SHT_CUDA_CALLGRAPH"
	.align	4
	.sectionentsize	8
	.align		4
        /*0000*/ 	.word	0x00000000
	.align		4
        /*0004*/ 	.word	0xffffffff
	.align		4
        /*0008*/ 	.word	0x00000000
	.align		4
        /*000c*/ 	.word	0xfffffffe
	.align		4
        /*0010*/ 	.word	0x00000000
	.align		4
        /*0014*/ 	.word	0xfffffffd
	.align		4
        /*0018*/ 	.word	0x00000000
	.align		4
        /*001c*/ 	.word	0xfffffffc


//--------------------- .text.gluon_wgmma         --------------------------
	.section	.text.gluon_wgmma,"ax",@progbits
	.align	128
        .global         gluon_wgmma
        .type           gluon_wgmma,@function
        .size           gluon_wgmma,(.L_x_52 - gluon_wgmma)
        .other          gluon_wgmma,@"STO_CUDA_ENTRY STV_DEFAULT"
gluon_wgmma:
.text.gluon_wgmma:
[----:B------:R-:W-:Y:S01]  /*0000*/  LDC R1, c[0x0][0x28] ;  /* 0x00000a00ff017b82 */ /* 0x000fe20000000800 */
[----:B------:R-:W1:Y:S07]  /*0010*/  S2R R0, SR_TID.X ;  /* 0x0000000000007919 */ /* 0x000e6e0000002100 */
[----:B------:R-:W2:Y:S01]  /*0020*/  S2UR UR4, SR_CgaCtaId ;  /* 0x00000000000479c3 */ /* 0x000ea20000008800 */
[----:B------:R-:W-:Y:S01]  /*0030*/  UMOV UR16, 0x400 ;  /* 0x0000040000107882 */ /* 0x000fe20000000000 */
[----:B------:R-:W-:Y:S01]  /*0040*/  ULDC UR6, c[0x0][0xc] ;  /* 0x0000030000067ab9 */ /* 0x000fe20000000800 */
[----:B------:R-:W-:Y:S01]  /*0050*/  ULDC.64 UR28, c[0x0][0x250] ;  /* 0x00009400001c7ab9 */ /* 0x000fe20000000a00 */
[----:B------:R-:W-:Y:S04]  /*0060*/  BSSY B0, `(.L_x_0) ;  /* 0x000001f000007945 */ /* 0x000fe80003800000 */
[----:B------:R-:W3:Y:S08]  /*0070*/  LDC R2, c[0x0][0x228] ;  /* 0x00008a00ff027b82 */ /* 0x000ef00000000800 */
[----:B------:R-:W4:Y:S08]  /*0080*/  LDC R7, c[0x0][0x230] ;  /* 0x00008c00ff077b82 */ /* 0x000f300000000800 */
[----:B------:R-:W-:Y:S01]  /*0090*/  S2UR UR19, SR_CTAID.Y ;  /* 0x00000000001379c3 */ /* 0x000fe20000002600 */
[----:B--2---:R-:W-:-:S03]  /*00a0*/  ULEA UR16, UR4, UR16, 0x18 ;  /* 0x0000001004107291 */ /* 0x004fc6000f8ec03f */
[----:B------:R-:W-:Y:S01]  /*00b0*/  ULDC UR4, c[0x0][0x10] ;  /* 0x0000040000047ab9 */ /* 0x000fe20000000800 */
[----:B-1----:R-:W-:-:S03]  /*00c0*/  LOP3.LUT R6, R0, 0xff, RZ, 0xc0, !PT ;  /* 0x000000ff00067812 */ /* 0x002fc600078ec0ff */
[----:B------:R-:W1:Y:S01]  /*00d0*/  S2UR UR5, SR_CTAID.Z ;  /* 0x00000000000579c3 */ /* 0x000e620000002700 */
[----:B---3--:R-:W-:Y:S01]  /*00e0*/  VIADD R2, R2, 0xffffffff ;  /* 0xffffffff02027836 */ /* 0x008fe20000000000 */
[C---:B------:R-:W-:Y:S02]  /*00f0*/  ISETP.GE.U32.AND P0, PT, R6.reuse, 0x20, PT ;  /* 0x000000200600780c */ /* 0x040fe40003f06070 */
[C---:B------:R-:W-:Y:S02]  /*0100*/  ISETP.NE.U32.AND P2, PT, R6.reuse, RZ, PT ;  /* 0x000000ff0600720c */ /* 0x040fe40003f45070 */
[----:B------:R-:W-:Y:S02]  /*0110*/  LEA R8, R6, UR16, 0x2 ;  /* 0x0000001006087c11 */ /* 0x000fe4000f8e10ff */
[----:B------:R-:W2:Y:S01]  /*0120*/  S2UR UR30, SR_CTAID.X ;  /* 0x00000000001e79c3 */ /* 0x000ea20000002500 */
[----:B----4-:R-:W-:-:S06]  /*0130*/  VIADD R11, R7, 0xffffffff ;  /* 0xffffffff070b7836 */ /* 0x010fcc0000000000 */
[----:B------:R3:W-:Y:S01]  /*0140*/  @!P0 STS [R8], RZ ;  /* 0x000000ff08008388 */ /* 0x0007e20000000800 */
[----:B------:R-:W-:-:S03]  /*0150*/  NOP ;  /* 0x0000000000007918 */ /* 0x000fc60000000000 */
[----:B------:R3:W-:Y:S01]  /*0160*/  @!P2 STS [UR16+0x24], R2 ;  /* 0x00002402ff00a988 */ /* 0x0007e20008000810 */
[----:B-1----:R-:W-:-:S03]  /*0170*/  UIMAD UR4, UR5, UR4, UR19 ;  /* 0x00000004050472a4 */ /* 0x002fc6000f8e0213 */
[----:B------:R3:W-:Y:S01]  /*0180*/  @!P2 STS [UR16+0x20], R11 ;  /* 0x0000200bff00a988 */ /* 0x0007e20008000810 */
[----:B--2---:R-:W-:-:S04]  /*0190*/  UIMAD UR4, UR4, UR6, UR30 ;  /* 0x00000006040472a4 */ /* 0x004fc8000f8e021e */
[----:B------:R-:W-:-:S03]  /*01a0*/  UIMAD UR5, UR4, 0x180, URZ ;  /* 0x00000180040578a4 */ /* 0x000fc6000f8e023f */
[----:B------:R-:W-:Y:S01]  /*01b0*/  UMOV UR4, URZ ;  /* 0x0000003f00047c82 */ /* 0x000fe20008000000 */
[----:B------:R-:W-:-:S04]  /*01c0*/  UIADD3 UR24, UP0, UR5, UR28, URZ ;  /* 0x0000001c05187290 */ /* 0x000fc8000ff1e03f */
[----:B------:R-:W-:Y:S01]  /*01d0*/  ULEA.HI.X.SX32 UR25, UR5, UR29, 0x1, UP0 ;  /* 0x0000001d05197291 */ /* 0x000fe200080f0e3f */
[----:B---3--:R-:W-:Y:S11]  /*01e0*/  @P2 BRA `(.L_x_1) ;  /* 0x0000000000182947 */ /* 0x008ff60003800000 */
[----:B------:R-:W1:Y:S01]  /*01f0*/  LDS R3, [UR16+0x8] ;  /* 0x00000810ff037984 */ /* 0x000e620008000800 */
[----:B------:R-:W2:Y:S01]  /*0200*/  LDC.64 R12, c[0x0][0x210] ;  /* 0x00008400ff0c7b82 */ /* 0x000ea20000000a00 */
[----:B------:R-:W-:Y:S02]  /*0210*/  IMAD.MOV.U32 R4, RZ, RZ, 0x70 ;  /* 0x00000070ff047424 */ /* 0x000fe400078e00ff */
[----:B--2---:R2:W-:Y:S03]  /*0220*/  STS.64 [UR16], R12 ;  /* 0x0000000cff007988 */ /* 0x0045e60008000a10 */
[----:B-1----:R-:W-:-:S05]  /*0230*/  LOP3.LUT R3, R3, 0x10, R4, 0xd8, !PT ;  /* 0x0000001003037812 */ /* 0x002fca00078ed804 */
[----:B------:R2:W-:Y:S02]  /*0240*/  STS [UR16+0x8], R3 ;  /* 0x00000803ff007988 */ /* 0x0005e40008000810 */
.L_x_1:
[----:B------:R-:W-:Y:S05]  /*0250*/  BSYNC B0 ;  /* 0x0000000000007941 */ /* 0x000fea0003800000 */
.L_x_0:
[----:B------:R-:W-:Y:S04]  /*0260*/  BSSY B0, `(.L_x_2) ;  /* 0x000000a000007945 */ /* 0x000fe80003800000 */
[----:B------:R-:W-:Y:S05]  /*0270*/  @P2 BRA `(.L_x_3) ;  /* 0x0000000000202947 */ /* 0x000fea0003800000 */
[----:B--2---:R-:W1:Y:S01]  /*0280*/  LDS R3, [UR16+0x34] ;  /* 0x00003410ff037984 */ /* 0x004e620008000800 */
[----:B------:R-:W-:Y:S02]  /*0290*/  IMAD.MOV.U32 R4, RZ, RZ, 0x3f000000 ;  /* 0x3f000000ff047424 */ /* 0x000fe400078e00ff */
[----:B------:R-:W-:Y:S01]  /*02a0*/  @!P2 IMAD.MOV.U32 R5, RZ, RZ, 0x3f ;  /* 0x0000003fff05a424 */ /* 0x000fe200078e00ff */
[----:B------:R-:W2:Y:S02]  /*02b0*/  @!P2 LDS R10, [UR16+0x38] ;  /* 0x00003810ff0aa984 */ /* 0x000ea40008000800 */
[----:B-1----:R-:W-:Y:S02]  /*02c0*/  LOP3.LUT R3, R3, 0xff000000, R4, 0xb8, !PT ;  /* 0xff00000003037812 */ /* 0x002fe400078eb804 */
[----:B--2---:R-:W-:-:S03]  /*02d0*/  @!P2 LOP3.LUT R4, R10, 0xff, R5, 0xb8, !PT ;  /* 0x000000ff0a04a812 */ /* 0x004fc600078eb805 */
[----:B------:R1:W-:Y:S04]  /*02e0*/  STS [UR16+0x34], R3 ;  /* 0x00003403ff007988 */ /* 0x0003e80008000810 */
[----:B------:R1:W-:Y:S02]  /*02f0*/  @!P2 STS [UR16+0x38], R4 ;  /* 0x00003804ff00a988 */ /* 0x0003e40008000810 */
.L_x_3:
[----:B------:R-:W-:Y:S05]  /*0300*/  BSYNC B0 ;  /* 0x0000000000007941 */ /* 0x000fea0003800000 */
.L_x_2:
[----:B------:R-:W-:Y:S04]  /*0310*/  BSSY B0, `(.L_x_4) ;  /* 0x000000e000007945 */ /* 0x000fe80003800000 */
[----:B------:R-:W-:Y:S05]  /*0320*/  @P2 BRA `(.L_x_5) ;  /* 0x0000000000302947 */ /* 0x000fea0003800000 */
[----:B-1----:R-:W1:Y:S01]  /*0330*/  LDS R4, [UR16+0x34] ;  /* 0x00003410ff047984 */ /* 0x002e620008000800 */
[----:B--2---:R-:W2:Y:S03]  /*0340*/  LDC.64 R12, c[0x0][0x238] ;  /* 0x00008e00ff0c7b82 */ /* 0x004ea60000000a00 */
[----:B------:R-:W3:Y:S01]  /*0350*/  LDS R3, [UR16+0x1c] ;  /* 0x00001c10ff037984 */ /* 0x000ee20008000800 */
[C---:B--2---:R-:W-:Y:S01]  /*0360*/  SHF.L.U64.HI R10, R12.reuse, 0x1, R13 ;  /* 0x000000010c0a7819 */ /* 0x044fe2000001020d */
[----:B------:R-:W-:-:S03]  /*0370*/  IMAD.SHL.U32 R5, R12, 0x2, RZ ;  /* 0x000000020c057824 */ /* 0x000fc600078e00ff */
[--C-:B------:R-:W-:Y:S02]  /*0380*/  SHF.R.U32.HI R12, RZ, 0x4, R10.reuse ;  /* 0x00000004ff0c7819 */ /* 0x100fe4000001160a */
[----:B------:R-:W-:-:S05]  /*0390*/  SHF.R.U64 R5, R5, 0x4, R10 ;  /* 0x0000000405057819 */ /* 0x000fca000000120a */
[----:B------:R4:W-:Y:S01]  /*03a0*/  STS [UR16+0xc], R5 ;  /* 0x00000c05ff007988 */ /* 0x0009e20008000810 */
[----:B-1----:R-:W-:Y:S02]  /*03b0*/  LOP3.LUT R4, R4, 0x7, RZ, 0xb8, !PT ;  /* 0x0000000704047812 */ /* 0x002fe400078eb8ff */
[----:B---3--:R-:W-:-:S03]  /*03c0*/  LOP3.LUT R3, R3, 0xf, R12, 0xb8, !PT ;  /* 0x0000000f03037812 */ /* 0x008fc600078eb80c */
[----:B------:R4:W-:Y:S04]  /*03d0*/  STS [UR16+0x34], R4 ;  /* 0x00003404ff007988 */ /* 0x0009e80008000810 */
[----:B------:R4:W-:Y:S02]  /*03e0*/  STS [UR16+0x1c], R3 ;  /* 0x00001c03ff007988 */ /* 0x0009e40008000810 */
.L_x_5:
[----:B------:R-:W-:Y:S05]  /*03f0*/  BSYNC B0 ;  /* 0x0000000000007941 */ /* 0x000fea0003800000 */
.L_x_4:
[----:B------:R-:W-:Y:S04]  /*0400*/  BSSY B1, `(.L_x_6) ;  /* 0x000001a000017945 */ /* 0x000fe80003800000 */
[----:B------:R-:W-:Y:S04]  /*0410*/  BSSY B0, `(.L_x_7) ;  /* 0x0000015000007945 */ /* 0x000fe80003800000 */
[----:B------:R-:W-:Y:S05]  /*0420*/  @P2 BRA `(.L_x_8) ;  /* 0x0000000000202947 */ /* 0x000fea0003800000 */
[----:B-12-4-:R-:W1:Y:S02]  /*0430*/  LDS R3, [UR16+0x34] ;  /* 0x00003410ff037984 */ /* 0x016e640008000800 */
[----:B-1----:R-:W-:-:S05]  /*0440*/  LOP3.LUT R3, R3, 0x38, RZ, 0xb8, !PT ;  /* 0x0000003803037812 */ /* 0x002fca00078eb8ff */
[----:B------:R1:W-:Y:S01]  /*0450*/  STS [UR16+0x34], R3 ;  /* 0x00003403ff007988 */ /* 0x0003e20008000810 */
[----:B------:R-:W-:Y:S05]  /*0460*/  @P2 BRA `(.L_x_9) ;  /* 0x0000000000202947 */ /* 0x000fea0003800000 */
[----:B-1----:R-:W1:Y:S01]  /*0470*/  LDS R3, [UR16+0x8] ;  /* 0x00000810ff037984 */ /* 0x002e620008000800 */
[----:B------:R-:W-:-:S05]  /*0480*/  IMAD.MOV.U32 R4, RZ, RZ, 0x780 ;  /* 0x00000780ff047424 */ /* 0x000fca00078e00ff */
[----:B-1----:R-:W-:-:S05]  /*0490*/  LOP3.LUT R3, R3, 0x300, R4, 0xd8, !PT ;  /* 0x0000030003037812 */ /* 0x002fca00078ed804 */
[----:B------:R3:W-:Y:S02]  /*04a0*/  STS [UR16+0x8], R3 ;  /* 0x00000803ff007988 */ /* 0x0007e40008000810 */
.L_x_8:
[----:B------:R-:W-:Y:S05]  /*04b0*/  @P2 BRA `(.L_x_10) ;  /* 0x0000000000282947 */ /* 0x000fea0003800000 */
[----:B-1234-:R-:W1:Y:S02]  /*04c0*/  LDS R3, [UR16+0x8] ;  /* 0x00000810ff037984 */ /* 0x01ee640008000800 */
[----:B-1----:R-:W-:-:S05]  /*04d0*/  LOP3.LUT R3, R3, 0x1800, RZ, 0xb8, !PT ;  /* 0x0000180003037812 */ /* 0x002fca00078eb8ff */
[----:B------:R2:W-:Y:S02]  /*04e0*/  STS [UR16+0x8], R3 ;  /* 0x00000803ff007988 */ /* 0x0005e40008000810 */
.L_x_9:
[----:B------:R-:W-:Y:S05]  /*04f0*/  @P2 BREAK B0 ;  /* 0x0000000000002942 */ /* 0x000fea0003800000 */
[----:B------:R-:W-:Y:S05]  /*0500*/  @P2 BRA `(.L_x_11) ;  /* 0x0000000000242947 */ /* 0x000fea0003800000 */
[----:B------:R-:W3:Y:S01]  /*0510*/  LDS R4, [UR16+0x8] ;  /* 0x00000810ff047984 */ /* 0x000ee20008000800 */
[----:B-12---:R-:W-:-:S05]  /*0520*/  IMAD.MOV.U32 R3, RZ, RZ, 0x6000 ;  /* 0x00006000ff037424 */ /* 0x006fca00078e00ff */
[----:B---3--:R-:W-:-:S04]  /*0530*/  LOP3.LUT R3, R4, 0x6000, R3, 0xd8, !PT ;  /* 0x0000600004037812 */ /* 0x008fc800078ed803 */
[----:B------:R-:W-:-:S05]  /*0540*/  LOP3.LUT R3, R3, 0x400000, RZ, 0xb8, !PT ;  /* 0x0040000003037812 */ /* 0x000fca00078eb8ff */
[----:B------:R5:W-:Y:S02]  /*0550*/  STS [UR16+0x8], R3 ;  /* 0x00000803ff007988 */ /* 0x000be40008000810 */
.L_x_10:
[----:B------:R-:W-:Y:S05]  /*0560*/  BSYNC B0 ;  /* 0x0000000000007941 */ /* 0x000fea0003800000 */
.L_x_7:
[----:B-12345:R-:W1:Y:S02]  /*0570*/  @!P2 LDS R3, [UR16+0x8] ;  /* 0x00000810ff03a984 */ /* 0x03ee640008000800 */
[----:B-1----:R-:W-:-:S05]  /*0580*/  @!P2 LOP3.LUT R3, R3, 0x8000, RZ, 0xb8, !PT ;  /* 0x000080000303a812 */ /* 0x002fca00078eb8ff */
[----:B------:R3:W-:Y:S02]  /*0590*/  @!P2 STS [UR16+0x8], R3 ;  /* 0x00000803ff00a988 */ /* 0x0007e40008000810 */
.L_x_11:
[----:B------:R-:W-:Y:S05]  /*05a0*/  BSYNC B1 ;  /* 0x0000000000017941 */ /* 0x000fea0003800000 */
.L_x_6:
[----:B------:R-:W-:Y:S05]  /*05b0*/  WARPSYNC.ALL ;  /* 0x0000000000007948 */ /* 0x000fea0003800000 */
[----:B------:R-:W-:Y:S05]  /*05c0*/  @P0 BRA `(.L_x_12) ;  /* 0x0000000000280947 */ /* 0x000fea0003800000 */
[----:B-123--:R-:W1:Y:S01]  /*05d0*/  S2R R3, SR_LANEID ;  /* 0x0000000000037919 */ /* 0x00ee620000000000 */
[----:B------:R-:W-:Y:S05]  /*05e0*/  WARPSYNC.ALL ;  /* 0x0000000000007948 */ /* 0x000fea0003800000 */
[----:B-1----:R-:W-:-:S05]  /*05f0*/  IMAD.SHL.U32 R3, R3, 0x4, RZ ;  /* 0x0000000403037824 */ /* 0x002fca00078e00ff */
[----:B------:R-:W1:Y:S01]  /*0600*/  LDS R9, [R3+UR16] ;  /* 0x0000001003097984 */ /* 0x000e620008000800 */
[----:B------:R-:W-:-:S05]  /*0610*/  IADD3 R4, P1, R3, UR24, RZ ;  /* 0x0000001803047c10 */ /* 0x000fca000ff3e0ff */
[----:B------:R-:W-:-:S05]  /*0620*/  IMAD.X R5, RZ, RZ, UR25, P1 ;  /* 0x00000019ff057e24 */ /* 0x000fca00088e06ff */
[----:B-1----:R4:W5:Y:S01]  /*0630*/  ATOMG.E.EXCH.STRONG.GPU PT, RZ, [R4], R9 ;  /* 0x0000000904ff73a8 */ /* 0x00296200041ee100 */
[----:B------:R-:W-:-:S04]  /*0640*/  DEPBAR {5,4,3,2,1,0} ;  /* 0x0000003f0000791a */ /* 0x000fc80000000000 */
[----:B------:R4:W-:Y:S01]  /*0650*/  UTMACCTL.IV [UR24] ;  /* 0x00000000180079b9 */ /* 0x0009e20008000000 */
[----:B------:R-:W-:Y:S01]  /*0660*/  NOP ;  /* 0x0000000000007918 */ /* 0x000fe20000000000 */
.L_x_12:
[----:B------:R-:W-:Y:S05]  /*0670*/  @P0 BRA `(.L_x_13) ;  /* 0x00000000000c0947 */ /* 0x000fea0003800000 */
[----:B------:R0:W-:Y:S01]  /*0680*/  UTMACMDFLUSH ;  /* 0x00000000000079b7 */ /* 0x0001e20000000000 */
[----:B------:R-:W-:Y:S05]  /*0690*/  @P0 BRA `(.L_x_13) ;  /* 0x0000000000040947 */ /* 0x000fea0003800000 */
[----:B------:R-:W-:-:S04]  /*06a0*/  DEPBAR.LE SB0, 0x0 ;  /* 0x000080000000791a */ /* 0x000fc80000000000 */
.L_x_13:
[----:B------:R-:W-:Y:S05]  /*06b0*/  WARPSYNC.ALL ;  /* 0x0000000000007948 */ /* 0x000fea0003800000 */
[----:B-----5:R-:W-:Y:S06]  /*06c0*/  BAR.SYNC.DEFER_BLOCKING 0x0 ;  /* 0x0000000000007b1d */ /* 0x020fec0000010000 */
[----:B------:R-:W-:Y:S02]  /*06d0*/  BSSY B1, `(.L_x_14) ;  /* 0x000000b000017945 */ /* 0x000fe40003800000 */
[----:B------:R-:W-:Y:S06]  /*06e0*/  BAR.SYNC.DEFER_BLOCKING 0x0 ;  /* 0x0000000000007b1d */ /* 0x000fec0000010000 */
[----:B------:R5:W-:Y:S01]  /*06f0*/  @!P0 STS [R8], RZ ;  /* 0x000000ff08008388 */ /* 0x000be20000000800 */
[----:B------:R-:W-:Y:S01]  /*0700*/  NOP ;  /* 0x0000000000007918 */ /* 0x000fe20000000000 */
[----:B------:R-:W-:Y:S05]  /*0710*/  @P2 BRA `(.L_x_15) ;  /* 0x0000000000182947 */ /* 0x000fea0003800000 */
[----:B-123--:R-:W1:Y:S01]  /*0720*/  LDS R3, [UR16+0x8] ;  /* 0x00000810ff037984 */ /* 0x00ee620008000800 */
[----:B------:R-:W2:Y:S01]  /*0730*/  LDC.64 R12, c[0x0][0x218] ;  /* 0x00008600ff0c7b82 */ /* 0x000ea20000000a00 */
[----:B----4-:R-:W-:Y:S02]  /*0740*/  IMAD.MOV.U32 R4, RZ, RZ, 0x70 ;  /* 0x00000070ff047424 */ /* 0x010fe400078e00ff */
[----:B--2---:R2:W-:Y:S03]  /*0750*/  STS.64 [UR16], R12 ;  /* 0x0000000cff007988 */ /* 0x0045e60008000a10 */
[----:B-1----:R-:W-:-:S05]  /*0760*/  LOP3.LUT R3, R3, 0x10, R4, 0xd8, !PT ;  /* 0x0000001003037812 */ /* 0x002fca00078ed804 */
[----:B------:R2:W-:Y:S02]  /*0770*/  STS [UR16+0x8], R3 ;  /* 0x00000803ff007988 */ /* 0x0005e40008000810 */
.L_x_15:
[----:B----4-:R-:W-:Y:S05]  /*0780*/  BSYNC B1 ;  /* 0x0000000000017941 */ /* 0x010fea0003800000 */
.L_x_14:
[----:B------:R-:W-:Y:S04]  /*0790*/  BSSY B2, `(.L_x_16) ;  /* 0x000000f000027945 */ /* 0x000fe80003800000 */
[----:B------:R-:W-:Y:S04]  /*07a0*/  BSSY B1, `(.L_x_17) ;  /* 0x000000c000017945 */ /* 0x000fe80003800000 */
[----:B------:R-:W-:Y:S05]  /*07b0*/  @P2 BRA `(.L_x_18) ;  /* 0x0000000000282947 */ /* 0x000fea0003800000 */
[----:B-123--:R-:W1:Y:S01]  /*07c0*/  LDS R3, [UR16+0x34] ;  /* 0x00003410ff037984 */ /* 0x00ee620008000800 */
[----:B------:R-:W-:Y:S01]  /*07d0*/  IMAD.MOV.U32 R4, RZ, RZ, 0x3f000000 ;  /* 0x3f000000ff047424 */ /* 0x000fe200078e00ff */
[----:B------:R-:W-:Y:S05]  /*07e0*/  @P2 BREAK B1 ;  /* 0x0000000000012942 */ /* 0x000fea0003800000 */
[----:B-1----:R-:W-:-:S05]  /*07f0*/  LOP3.LUT R3, R3, 0xff000000, R4, 0xb8, !PT ;  /* 0xff00000003037812 */ /* 0x002fca00078eb804 */
[----:B------:R1:W-:Y:S01]  /*0800*/  STS [UR16+0x34], R3 ;  /* 0x00003403ff007988 */ /* 0x0003e20008000810 */
[----:B------:R-:W-:Y:S05]  /*0810*/  @P2 BRA `(.L_x_19) ;  /* 0x0000000000182947 */ /* 0x000fea0003800000 */
[----:B-1----:R-:W1:Y:S01]  /*0820*/  LDS R3, [UR16+0x38] ;  /* 0x00003810ff037984 */ /* 0x002e620008000800 */
[----:B------:R-:W-:-:S05]  /*0830*/  IMAD.MOV.U32 R4, RZ, RZ, 0x3f ;  /* 0x0000003fff047424 */ /* 0x000fca00078e00ff */
[----:B-1----:R-:W-:-:S05]  /*0840*/  LOP3.LUT R3, R3, 0xff, R4, 0xb8, !PT ;  /* 0x000000ff03037812 */ /* 0x002fca00078eb804 */
[----:B------:R4:W-:Y:S02]  /*0850*/  STS [UR16+0x38], R3 ;  /* 0x00003803ff007988 */ /* 0x0009e40008000810 */
.L_x_18:
[----:B------:R-:W-:Y:S05]  /*0860*/  BSYNC B1 ;  /* 0x0000000000017941 */ /* 0x000fea0003800000 */
.L_x_17:
[----:B------:R1:W-:Y:S02]  /*0870*/  @!P2 STS [UR16+0x20], R11 ;  /* 0x0000200bff00a988 */ /* 0x0003e40008000810 */
.L_x_19:
[----:B------:R-:W-:Y:S05]  /*0880*/  BSYNC B2 ;  /* 0x0000000000027941 */ /* 0x000fea0003800000 */
.L_x_16:
[----:B------:R-:W-:Y:S05]  /*0890*/  WARPSYNC.ALL ;  /* 0x0000000000007948 */ /* 0x000fea0003800000 */
[----:B-1234-:R-:W1:Y:S01]  /*08a0*/  LDC R3, c[0x0][0x22c] ;  /* 0x00008b00ff037b82 */ /* 0x01ee620000000800 */
[----:B------:R-:W-:Y:S01]  /*08b0*/  BSSY B2, `(.L_x_20) ;  /* 0x0000010000027945 */ /* 0x000fe20003800000 */
[----:B-1----:R-:W-:-:S05]  /*08c0*/  VIADD R3, R3, 0xffffffff ;  /* 0xffffffff03037836 */ /* 0x002fca0000000000 */
[----:B------:R1:W-:Y:S01]  /*08d0*/  @!P2 STS [UR16+0x24], R3 ;  /* 0x00002403ff00a988 */ /* 0x0003e20008000810 */
[----:B------:R-:W-:Y:S05]  /*08e0*/  @P2 BRA `(.L_x_21) ;  /* 0x0000000000302947 */ /* 0x000fea0003800000 */
[----:B------:R-:W2:Y:S01]  /*08f0*/  LDS R5, [UR16+0x34] ;  /* 0x00003410ff057984 */ /* 0x000ea20008000800 */
[----:B------:R-:W3:Y:S03]  /*0900*/  LDC.64 R12, c[0x0][0x240] ;  /* 0x00009000ff0c7b82 */ /* 0x000ee60000000a00 */
[----:B------:R-:W4:Y:S01]  /*0910*/  LDS R4, [UR16+0x1c] ;  /* 0x00001c10ff047984 */ /* 0x000f220008000800 */
[C---:B---3--:R-:W-:Y:S01]  /*0920*/  SHF.L.U64.HI R10, R12.reuse, 0x1, R13 ;  /* 0x000000010c0a7819 */ /* 0x048fe2000001020d */
[----:B------:R-:W-:-:S03]  /*0930*/  IMAD.SHL.U32 R9, R12, 0x2, RZ ;  /* 0x000000020c097824 */ /* 0x000fc600078e00ff */
[--C-:B------:R-:W-:Y:S02]  /*0940*/  SHF.R.U32.HI R11, RZ, 0x4, R10.reuse ;  /* 0x00000004ff0b7819 */ /* 0x100fe4000001160a */
[----:B------:R-:W-:-:S05]  /*0950*/  SHF.R.U64 R9, R9, 0x4, R10 ;  /* 0x0000000409097819 */ /* 0x000fca000000120a */
[----:B------:R3:W-:Y:S01]  /*0960*/  STS [UR16+0xc], R9 ;  /* 0x00000c09ff007988 */ /* 0x0007e20008000810 */
[----:B--2---:R-:W-:Y:S02]  /*0970*/  LOP3.LUT R5, R5, 0x7, RZ, 0xb8, !PT ;  /* 0x0000000705057812 */ /* 0x004fe400078eb8ff */
[----:B----4-:R-:W-:-:S03]  /*0980*/  LOP3.LUT R4, R4, 0xf, R11, 0xb8, !PT ;  /* 0x0000000f04047812 */ /* 0x010fc600078eb80b */
[----:B------:R3:W-:Y:S04]  /*0990*/  STS [UR16+0x34], R5 ;  /* 0x00003405ff007988 */ /* 0x0007e80008000810 */
[----:B------:R3:W-:Y:S02]  /*09a0*/  STS [UR16+0x1c], R4 ;  /* 0x00001c04ff007988 */ /* 0x0007e40008000810 */
.L_x_21:
[----:B------:R-:W-:Y:S05]  /*09b0*/  BSYNC B2 ;  /* 0x0000000000027941 */ /* 0x000fea0003800000 */
.L_x_20:
[----:B------:R-:W-:Y:S04]  /*09c0*/  BSSY B3, `(.L_x_22) ;  /* 0x000001a000037945 */ /* 0x000fe80003800000 */
[----:B------:R-:W-:Y:S04]  /*09d0*/  BSSY B2, `(.L_x_23) ;  /* 0x0000015000027945 */ /* 0x000fe80003800000 */
[----:B------:R-:W-:Y:S05]  /*09e0*/  @P2 BRA `(.L_x_24) ;  /* 0x0000000000202947 */ /* 0x000fea0003800000 */
[----:B---3--:R-:W2:Y:S02]  /*09f0*/  LDS R4, [UR16+0x34] ;  /* 0x00003410ff047984 */ /* 0x008ea40008000800 */
[----:B--2---:R-:W-:-:S05]  /*0a00*/  LOP3.LUT R4, R4, 0x38, RZ, 0xb8, !PT ;  /* 0x0000003804047812 */ /* 0x004fca00078eb8ff */
[----:B------:R2:W-:Y:S01]  /*0a10*/  STS [UR16+0x34], R4 ;  /* 0x00003404ff007988 */ /* 0x0005e20008000810 */
[----:B------:R-:W-:Y:S05]  /*0a20*/  @P2 BRA `(.L_x_25) ;  /* 0x0000000000202947 */ /* 0x000fea0003800000 */
[----:B--2---:R-:W2:Y:S01]  /*0a30*/  LDS R4, [UR16+0x8] ;  /* 0x00000810ff047984 */ /* 0x004ea20008000800 */
[----:B------:R-:W-:-:S05]  /*0a40*/  IMAD.MOV.U32 R5, RZ, RZ, 0x780 ;  /* 0x00000780ff057424 */ /* 0x000fca00078e00ff */
[----:B--2---:R-:W-:-:S05]  /*0a50*/  LOP3.LUT R4, R4, 0x300, R5, 0xd8, !PT ;  /* 0x0000030004047812 */ /* 0x004fca00078ed805 */
[----:B------:R2:W-:Y:S02]  /*0a60*/  STS [UR16+0x8], R4 ;  /* 0x00000804ff007988 */ /* 0x0005e40008000810 */
.L_x_24:
[----:B------:R-:W-:Y:S05]  /*0a70*/  @P2 BRA `(.L_x_26) ;  /* 0x0000000000282947 */ /* 0x000fea0003800000 */
[----:B--23--:R-:W2:Y:S02]  /*0a80*/  LDS R4, [UR16+0x8] ;  /* 0x00000810ff047984 */ /* 0x00cea40008000800 */
[----:B--2---:R-:W-:-:S05]  /*0a90*/  LOP3.LUT R4, R4, 0x1800, RZ, 0xb8, !PT ;  /* 0x0000180004047812 */ /* 0x004fca00078eb8ff */
[----:B------:R3:W-:Y:S02]  /*0aa0*/  STS [UR16+0x8], R4 ;  /* 0x00000804ff007988 */ /* 0x0007e40008000810 */
.L_x_25:
[----:B------:R-:W-:Y:S05]  /*0ab0*/  @P2 BREAK B2 ;  /* 0x0000000000022942 */ /* 0x000fea0003800000 */
[----:B------:R-:W-:Y:S05]  /*0ac0*/  @P2 BRA `(.L_x_27) ;  /* 0x0000000000242947 */ /* 0x000fea0003800000 */
[----:B--23--:R-:W2:Y:S01]  /*0ad0*/  LDS R4, [UR16+0x8] ;  /* 0x00000810ff047984 */ /* 0x00cea20008000800 */
[----:B------:R-:W-:-:S05]  /*0ae0*/  IMAD.MOV.U32 R5, RZ, RZ, 0x6000 ;  /* 0x00006000ff057424 */ /* 0x000fca00078e00ff */
[----:B--2---:R-:W-:-:S04]  /*0af0*/  LOP3.LUT R4, R4, 0x6000, R5, 0xd8, !PT ;  /* 0x0000600004047812 */ /* 0x004fc800078ed805 */
[----:B------:R-:W-:-:S05]  /*0b00*/  LOP3.LUT R4, R4, 0x400000, RZ, 0xb8, !PT ;  /* 0x0040000004047812 */ /* 0x000fca00078eb8ff */
[----:B------:R4:W-:Y:S02]  /*0b10*/  STS [UR16+0x8], R4 ;  /* 0x00000804ff007988 */ /* 0x0009e40008000810 */
.L_x_26:
[----:B------:R-:W-:Y:S05]  /*0b20*/  BSYNC B2 ;  /* 0x0000000000027941 */ /* 0x000fea0003800000 */
.L_x_23:
[----:B--234-:R-:W2:Y:S02]  /*0b30*/  @!P2 LDS R4, [UR16+0x8] ;  /* 0x00000810ff04a984 */ /* 0x01cea40008000800 */
[----:B--2---:R-:W-:-:S05]  /*0b40*/  @!P2 LOP3.LUT R4, R4, 0x8000, RZ, 0xb8, !PT ;  /* 0x000080000404a812 */ /* 0x004fca00078eb8ff */
[----:B------:R4:W-:Y:S02]  /*0b50*/  @!P2 STS [UR16+0x8], R4 ;  /* 0x00000804ff00a988 */ /* 0x0009e40008000810 */
.L_x_27:
[----:B------:R-:W-:Y:S05]  /*0b60*/  BSYNC B3 ;  /* 0x0000000000037941 */ /* 0x000fea0003800000 */
.L_x_22:
[----:B------:R-:W-:Y:S05]  /*0b70*/  WARPSYNC.ALL ;  /* 0x0000000000007948 */ /* 0x000fea0003800000 */
[----:B------:R-:W-:-:S04]  /*0b80*/  UIADD3 UR27, UR5, 0x80, URZ ;  /* 0x00000080051b7890 */ /* 0x000fc8000fffe03f */
[----:B------:R-:W-:-:S04]  /*0b90*/  UIADD3 UR26, UP0, UR27, UR28, URZ ;  /* 0x0000001c1b1a7290 */ /* 0x000fc8000ff1e03f */
[----:B------:R-:W-:Y:S01]  /*0ba0*/  ULEA.HI.X.SX32 UR27, UR27, UR29, 0x1, UP0 ;  /* 0x0000001d1b1b7291 */ /* 0x000fe200080f0e3f */
[----:B------:R-:W-:Y:S11]  /*0bb0*/  @P0 BRA `(.L_x_28) ;  /* 0x0000000000280947 */ /* 0x000ff60003800000 */
[----:B--234-:R-:W2:Y:S01]  /*0bc0*/  S2R R4, SR_LANEID ;  /* 0x0000000000047919 */ /* 0x01cea20000000000 */
[----:B------:R-:W-:Y:S05]  /*0bd0*/  WARPSYNC.ALL ;  /* 0x0000000000007948 */ /* 0x000fea0003800000 */
[----:B--2---:R-:W-:-:S05]  /*0be0*/  IMAD.SHL.U32 R10, R4, 0x4, RZ ;  /* 0x00000004040a7824 */ /* 0x004fca00078e00ff */
[----:B------:R-:W2:Y:S01]  /*0bf0*/  LDS R9, [R10+UR16] ;  /* 0x000000100a097984 */ /* 0x000ea20008000800 */
[----:B------:R-:W-:-:S05]  /*0c00*/  IADD3 R4, P1, R10, UR26, RZ ;  /* 0x0000001a0a047c10 */ /* 0x000fca000ff3e0ff */
[----:B------:R-:W-:-:S05]  /*0c10*/  IMAD.X R5, RZ, RZ, UR27, P1 ;  /* 0x0000001bff057e24 */ /* 0x000fca00088e06ff */
[----:B--2---:R2:W3:Y:S01]  /*0c20*/  ATOMG.E.EXCH.STRONG.GPU PT, RZ, [R4], R9 ;  /* 0x0000000904ff73a8 */ /* 0x0044e200041ee100 */
[----:B------:R-:W-:-:S04]  /*0c30*/  DEPBAR {5,4,3,2,1,0} ;  /* 0x0000003f0000791a */ /* 0x000fc80000000000 */
[----:B------:R2:W-:Y:S01]  /*0c40*/  UTMACCTL.IV [UR26] ;  /* 0x000000001a0079b9 */ /* 0x0005e20008000000 */
[----:B------:R-:W-:Y:S01]  /*0c50*/  NOP ;  /* 0x0000000000007918 */ /* 0x000fe20000000000 */
.L_x_28:
[----:B------:R-:W-:Y:S05]  /*0c60*/  @P0 BRA `(.L_x_29) ;  /* 0x00000000000c0947 */ /* 0x000fea0003800000 */
[----:B------:R0:W-:Y:S01]  /*0c70*/  UTMACMDFLUSH ;  /* 0x00000000000079b7 */ /* 0x0001e20000000000 */
[----:B------:R-:W-:Y:S05]  /*0c80*/  @P0 BRA `(.L_x_29) ;  /* 0x0000000000040947 */ /* 0x000fea0003800000 */
[----:B------:R-:W-:-:S04]  /*0c90*/  DEPBAR.LE SB0, 0x0 ;  /* 0x000080000000791a */ /* 0x000fc80000000000 */
.L_x_29:
[----:B------:R-:W-:Y:S05]  /*0ca0*/  WARPSYNC.ALL ;  /* 0x0000000000007948 */ /* 0x000fea0003800000 */
[----:B---3--:R-:W-:Y:S06]  /*0cb0*/  BAR.SYNC.DEFER_BLOCKING 0x0 ;  /* 0x0000000000007b1d */ /* 0x008fec0000010000 */
[----:B------:R-:W-:Y:S02]  /*0cc0*/  BSSY B3, `(.L_x_30) ;  /* 0x000000b000037945 */ /* 0x000fe40003800000 */
[----:B------:R-:W-:Y:S06]  /*0cd0*/  BAR.SYNC.DEFER_BLOCKING 0x0 ;  /* 0x0000000000007b1d */ /* 0x000fec0000010000 */
[----:B------:R3:W-:Y:S01]  /*0ce0*/  @!P0 STS [R8], RZ ;  /* 0x000000ff08008388 */ /* 0x0007e20000000800 */
[----:B------:R-:W-:Y:S01]  /*0cf0*/  NOP ;  /* 0x0000000000007918 */ /* 0x000fe20000000000 */
[----:B------:R-:W-:Y:S05]  /*0d00*/  @P2 BRA `(.L_x_31) ;  /* 0x0000000000182947 */ /* 0x000fea0003800000 */
[----:B--2-4-:R-:W2:Y:S01]  /*0d10*/  LDS R4, [UR16+0x8] ;  /* 0x00000810ff047984 */ /* 0x014ea20008000800 */
[----:B---3-5:R-:W3:Y:S01]  /*0d20*/  LDC.64 R8, c[0x0][0x220] ;  /* 0x00008800ff087b82 */ /* 0x028ee20000000a00 */
[----:B------:R-:W-:Y:S02]  /*0d30*/  IMAD.MOV.U32 R5, RZ, RZ, 0x70 ;  /* 0x00000070ff057424 */ /* 0x000fe400078e00ff */
[----:B---3--:R3:W-:Y:S03]  /*0d40*/  STS.64 [UR16], R8 ;  /* 0x00000008ff007988 */ /* 0x0087e60008000a10 */
[----:B--2---:R-:W-:-:S05]  /*0d50*/  LOP3.LUT R4, R4, 0x10, R5, 0xd8, !PT ;  /* 0x0000001004047812 */ /* 0x004fca00078ed805 */
[----:B------:R3:W-:Y:S02]  /*0d60*/  STS [UR16+0x8], R4 ;  /* 0x00000804ff007988 */ /* 0x0007e40008000810 */
.L_x_31:
[----:B--2---:R-:W-:Y:S05]  /*0d70*/  BSYNC B3 ;  /* 0x0000000000037941 */ /* 0x004fea0003800000 */
.L_x_30:
[----:B------:R-:W-:Y:S04]  /*0d80*/  BSSY B4, `(.L_x_32) ;  /* 0x0000011000047945 */ /* 0x000fe80003800000 */
[----:B------:R-:W-:Y:S04]  /*0d90*/  BSSY B3, `(.L_x_33) ;  /* 0x000000e000037945 */ /* 0x000fe80003800000 */
[----:B------:R-:W-:Y:S05]  /*0da0*/  @P2 BRA `(.L_x_34) ;  /* 0x0000000000242947 */ /* 0x000fea0003800000 */
[----:B---34-:R-:W2:Y:S01]  /*0db0*/  LDS R4, [UR16+0x34] ;  /* 0x00003410ff047984 */ /* 0x018ea20008000800 */
[----:B------:R-:W-:-:S05]  /*0dc0*/  IMAD.MOV.U32 R5, RZ, RZ, 0x3f000000 ;  /* 0x3f000000ff057424 */ /* 0x000fca00078e00ff */
[----:B--2---:R-:W-:-:S05]  /*0dd0*/  LOP3.LUT R4, R4, 0xff000000, R5, 0xb8, !PT ;  /* 0xff00000004047812 */ /* 0x004fca00078eb805 */
[----:B------:R2:W-:Y:S01]  /*0de0*/  STS [UR16+0x34], R4 ;  /* 0x00003404ff007988 */ /* 0x0005e20008000810 */
[----:B------:R-:W-:Y:S05]  /*0df0*/  @P2 BRA `(.L_x_35) ;  /* 0x00000000001c2947 */ /* 0x000fea0003800000 */
[----:B--2---:R-:W2:Y:S01]  /*0e00*/  LDS R4, [UR16+0x38] ;  /* 0x00003810ff047984 */ /* 0x004ea20008000800 */
[----:B------:R-:W-:-:S05]  /*0e10*/  IMAD.MOV.U32 R5, RZ, RZ, 0x3f ;  /* 0x0000003fff057424 */ /* 0x000fca00078e00ff */
[----:B--2---:R-:W-:-:S05]  /*0e20*/  LOP3.LUT R4, R4, 0xff, R5, 0xb8, !PT ;  /* 0x000000ff04047812 */ /* 0x004fca00078eb805 */
[----:B------:R2:W-:Y:S02]  /*0e30*/  STS [UR16+0x38], R4 ;  /* 0x00003804ff007988 */ /* 0x0005e40008000810 */
.L_x_34:
[----:B------:R-:W-:Y:S05]  /*0e40*/  @P2 BREAK B3 ;  /* 0x0000000000032942 */ /* 0x000fea0003800000 */
[----:B------:R-:W-:Y:S05]  /*0e50*/  @P2 BRA `(.L_x_36) ;  /* 0x00000000000c2947 */ /* 0x000fea0003800000 */
[----:B------:R1:W-:Y:S02]  /*0e60*/  STS [UR16+0x20], R3 ;  /* 0x00002003ff007988 */ /* 0x0003e40008000810 */
.L_x_35:
[----:B------:R-:W-:Y:S05]  /*0e70*/  BSYNC B3 ;  /* 0x0000000000037941 */ /* 0x000fea0003800000 */
.L_x_33:
[----:B------:R1:W-:Y:S02]  /*0e80*/  @!P2 STS [UR16+0x24], R2 ;  /* 0x00002402ff00a988 */ /* 0x0003e40008000810 */
.L_x_36:
[----:B------:R-:W-:Y:S05]  /*0e90*/  BSYNC B4 ;  /* 0x0000000000047941 */ /* 0x000fea0003800000 */
.L_x_32:
[----:B------:R-:W-:Y:S05]  /*0ea0*/  WARPSYNC.ALL ;  /* 0x0000000000007948 */ /* 0x000fea0003800000 */
[----:B------:R-:W-:Y:S04]  /*0eb0*/  BSSY B4, `(.L_x_37) ;  /* 0x000000e000047945 */ /* 0x000fe80003800000 */
[----:B------:R-:W-:Y:S05]  /*0ec0*/  @P2 BRA `(.L_x_38) ;  /* 0x0000000000302947 */ /* 0x000fea0003800000 */
[----:B-1----:R-:W1:Y:S01]  /*0ed0*/  LDS R3, [UR16+0x34] ;  /* 0x00003410ff037984 */ /* 0x002e620008000800 */
[----:B--234-:R-:W2:Y:S03]  /*0ee0*/  LDC.64 R4, c[0x0][0x248] ;  /* 0x00009200ff047b82 */ /* 0x01cea60000000a00 */
        /* <DEDUP_REMOVED lines=10> */
.L_x_38:
[----:B------:R-:W-:Y:S05]  /*0f90*/  BSYNC B4 ;  /* 0x0000000000047941 */ /* 0x000fea0003800000 */
.L_x_37:
[----:B------:R-:W-:Y:S04]  /*0fa0*/  BSSY B4, `(.L_x_39) ;  /* 0x000001a000047945 */ /* 0x000fe80003800000 */
[----:B------:R-:W-:Y:S04]  /*0fb0*/  BSSY B5, `(.L_x_40) ;  /* 0x0000015000057945 */ /* 0x000fe80003800000 */
[----:B------:R-:W-:Y:S05]  /*0fc0*/  @P2 BRA `(.L_x_41) ;  /* 0x0000000000202947 */ /* 0x000fea0003800000 */
[----:B-12---:R-:W1:Y:S02]  /*0fd0*/  LDS R2, [UR16+0x34] ;  /* 0x00003410ff027984 */ /* 0x006e640008000800 */
[----:B-1----:R-:W-:-:S05]  /*0fe0*/  LOP3.LUT R2, R2, 0x38, RZ, 0xb8, !PT ;  /* 0x0000003802027812 */ /* 0x002fca00078eb8ff */
[----:B------:R1:W-:Y:S01]  /*0ff0*/  STS [UR16+0x34], R2 ;  /* 0x00003402ff007988 */ /* 0x0003e20008000810 */
[----:B------:R-:W-:Y:S05]  /*1000*/  @P2 BRA `(.L_x_42) ;  /* 0x0000000000202947 */ /* 0x000fea0003800000 */
[----:B-1----:R-:W1:Y:S01]  /*1010*/  LDS R2, [UR16+0x8] ;  /* 0x00000810ff027984 */ /* 0x002e620008000800 */
[----:B------:R-:W-:-:S05]  /*1020*/  IMAD.MOV.U32 R3, RZ, RZ, 0x780 ;  /* 0x00000780ff037424 */ /* 0x000fca00078e00ff */
[----:B-1----:R-:W-:-:S05]  /*1030*/  LOP3.LUT R2, R2, 0x300, R3, 0xd8, !PT ;  /* 0x0000030002027812 */ /* 0x002fca00078ed803 */
[----:B------:R1:W-:Y:S02]  /*1040*/  STS [UR16+0x8], R2 ;  /* 0x00000802ff007988 */ /* 0x0003e40008000810 */
.L_x_41:
[----:B------:R-:W-:Y:S05]  /*1050*/  @P2 BRA `(.L_x_43) ;  /* 0x0000000000282947 */ /* 0x000fea0003800000 */
[----:B-12---:R-:W1:Y:S02]  /*1060*/  LDS R2, [UR16+0x8] ;  /* 0x00000810ff027984 */ /* 0x006e640008000800 */
[----:B-1----:R-:W-:-:S05]  /*1070*/  LOP3.LUT R2, R2, 0x1800, RZ, 0xb8, !PT ;  /* 0x0000180002027812 */ /* 0x002fca00078eb8ff */
[----:B------:R2:W-:Y:S02]  /*1080*/  STS [UR16+0x8], R2 ;  /* 0x00000802ff007988 */ /* 0x0005e40008000810 */
.L_x_42:
[----:B------:R-:W-:Y:S05]  /*1090*/  @P2 BREAK B5 ;  /* 0x0000000000052942 */ /* 0x000fea0003800000 */
[----:B------:R-:W-:Y:S05]  /*10a0*/  @P2 BRA `(.L_x_44) ;  /* 0x0000000000242947 */ /* 0x000fea0003800000 */
[----:B-12---:R-:W1:Y:S01]  /*10b0*/  LDS R2, [UR16+0x8] ;  /* 0x00000810ff027984 */ /* 0x006e620008000800 */
[----:B------:R-:W-:-:S05]  /*10c0*/  IMAD.MOV.U32 R3, RZ, RZ, 0x6000 ;  /* 0x00006000ff037424 */ /* 0x000fca00078e00ff */
[----:B-1----:R-:W-:-:S04]  /*10d0*/  LOP3.LUT R2, R2, 0x6000, R3, 0xd8, !PT ;  /* 0x0000600002027812 */ /* 0x002fc800078ed803 */
[----:B------:R-:W-:-:S05]  /*10e0*/  LOP3.LUT R2, R2, 0x400000, RZ, 0xb8, !PT ;  /* 0x0040000002027812 */ /* 0x000fca00078eb8ff */
[----:B------:R1:W-:Y:S02]  /*10f0*/  STS [UR16+0x8], R2 ;  /* 0x00000802ff007988 */ /* 0x0003e40008000810 */
.L_x_43:
[----:B------:R-:W-:Y:S05]  /*1100*/  BSYNC B5 ;  /* 0x0000000000057941 */ /* 0x000fea0003800000 */
.L_x_40:
[----:B-12---:R-:W1:Y:S02]  /*1110*/  @!P2 LDS R2, [UR16+0x8] ;  /* 0x00000810ff02a984 */ /* 0x006e640008000800 */
[----:B-1----:R-:W-:-:S05]  /*1120*/  @!P2 LOP3.LUT R2, R2, 0x8000, RZ, 0xb8, !PT ;  /* 0x000080000202a812 */ /* 0x002fca00078eb8ff */
[----:B------:R1:W-:Y:S02]  /*1130*/  @!P2 STS [UR16+0x8], R2 ;  /* 0x00000802ff00a988 */ /* 0x0003e40008000810 */
.L_x_44:
[----:B------:R-:W-:Y:S05]  /*1140*/  BSYNC B4 ;  /* 0x0000000000047941 */ /* 0x000fea0003800000 */
.L_x_39:
[----:B------:R-:W-:Y:S05]  /*1150*/  WARPSYNC.ALL ;  /* 0x0000000000007948 */ /* 0x000fea0003800000 */
[----:B------:R-:W-:-:S04]  /*1160*/  UIADD3 UR5, UR5, 0x100, URZ ;  /* 0x0000010005057890 */ /* 0x000fc8000fffe03f */
[----:B------:R-:W-:-:S04]  /*1170*/  UIADD3 UR28, UP0, UR5, UR28, URZ ;  /* 0x0000001c051c7290 */ /* 0x000fc8000ff1e03f */
[----:B------:R-:W-:Y:S01]  /*1180*/  ULEA.HI.X.SX32 UR29, UR5, UR29, 0x1, UP0 ;  /* 0x0000001d051d7291 */ /* 0x000fe200080f0e3f */
[----:B------:R-:W-:Y:S11]  /*1190*/  @P0 BRA `(.L_x_45) ;  /* 0x0000000000280947 */ /* 0x000ff60003800000 */
[----:B-12---:R-:W3:Y:S01]  /*11a0*/  S2R R2, SR_LANEID ;  /* 0x0000000000027919 */ /* 0x006ee20000000000 */
[----:B------:R-:W-:Y:S05]  /*11b0*/  WARPSYNC.ALL ;  /* 0x0000000000007948 */ /* 0x000fea0003800000 */
[----:B---34-:R-:W-:-:S05]  /*11c0*/  IMAD.SHL.U32 R4, R2, 0x4, RZ ;  /* 0x0000000402047824 */ /* 0x018fca00078e00ff */
[----:B------:R-:W1:Y:S01]  /*11d0*/  LDS R5, [R4+UR16] ;  /* 0x0000001004057984 */ /* 0x000e620008000800 */
[----:B------:R-:W-:-:S05]  /*11e0*/  IADD3 R2, P1, R4, UR28, RZ ;  /* 0x0000001c04027c10 */ /* 0x000fca000ff3e0ff */
[----:B------:R-:W-:-:S05]  /*11f0*/  IMAD.X R3, RZ, RZ, UR29, P1 ;  /* 0x0000001dff037e24 */ /* 0x000fca00088e06ff */
[----:B-1----:R1:W2:Y:S01]  /*1200*/  ATOMG.E.EXCH.STRONG.GPU PT, RZ, [R2], R5 ;  /* 0x0000000502ff73a8 */ /* 0x0022a200041ee100 */
[----:B------:R-:W-:-:S04]  /*1210*/  DEPBAR {5,4,3,2,1,0} ;  /* 0x0000003f0000791a */ /* 0x000fc80000000000 */
[----:B------:R1:W-:Y:S01]  /*1220*/  UTMACCTL.IV [UR28] ;  /* 0x000000001c0079b9 */ /* 0x0003e20008000000 */
[----:B------:R-:W-:Y:S01]  /*1230*/  NOP ;  /* 0x0000000000007918 */ /* 0x000fe20000000000 */
.L_x_45:
[----:B------:R-:W-:Y:S05]  /*1240*/  @P0 BRA `(.L_x_46) ;  /* 0x00000000000c0947 */ /* 0x000fea0003800000 */
[----:B------:R0:W-:Y:S01]  /*1250*/  UTMACMDFLUSH ;  /* 0x00000000000079b7 */ /* 0x0001e20000000000 */
[----:B------:R-:W-:Y:S05]  /*1260*/  @P0 BRA `(.L_x_46) ;  /* 0x0000000000040947 */ /* 0x000fea0003800000 */
[----:B------:R-:W-:-:S04]  /*1270*/  DEPBAR.LE SB0, 0x0 ;  /* 0x000080000000791a */ /* 0x000fc80000000000 */
.L_x_46:
[----:B------:R-:W-:Y:S05]  /*1280*/  WARPSYNC.ALL ;  /* 0x0000000000007948 */ /* 0x000fea0003800000 */
[----:B--2---:R-:W-:Y:S01]  /*1290*/  BAR.SYNC.DEFER_BLOCKING 0x0 ;  /* 0x0000000000007b1d */ /* 0x004fe20000010000 */
[----:B------:R-:W-:Y:S01]  /*12a0*/  ISETP.GE.AND P0, PT, R7, 0x1, PT ;  /* 0x000000010700780c */ /* 0x000fe20003f06270 */
[----:B------:R-:W-:Y:S01]  /*12b0*/  USHF.L.U32 UR15, UR19, 0x6, URZ ;  /* 0x00000006130f7899 */ /* 0x000fe2000800063f */
[----:B------:R-:W-:Y:S02]  /*12c0*/  CS2R R24, SRZ ;  /* 0x0000000000187805 */ /* 0x000fe4000001ff00 */
[----:B------:R-:W-:-:S02]  /*12d0*/  CS2R R26, SRZ ;  /* 0x00000000001a7805 */ /* 0x000fc4000001ff00 */
[----:B------:R-:W-:Y:S01]  /*12e0*/  CS2R R28, SRZ ;  /* 0x00000000001c7805 */ /* 0x000fe2000001ff00 */
[----:B------:R-:W-:Y:S01]  /*12f0*/  VOTEU.ALL UP0, P2 ;  /* 0x00000000003f7886 */ /* 0x000fe20001000000 */
[----:B------:R-:W-:Y:S01]  /*1300*/  UMOV UR6, 0x1 ;  /* 0x0000000100067882 */ /* 0x000fe20000000000 */
[----:B------:R-:W-:Y:S01]  /*1310*/  VOTEU.ALL UP1, P2 ;  /* 0x00000000003f7886 */ /* 0x000fe20001020000 */
[----:B------:R-:W-:Y:S01]  /*1320*/  VOTEU.ALL UP2, P2 ;  /* 0x00000000003f7886 */ /* 0x000fe20001040000 */
[----:B------:R-:W-:Y:S01]  /*1330*/  VOTEU.ALL UP3, P2 ;  /* 0x00000000003f7886 */ /* 0x000fe20001060000 */
[----:B------:R-:W-:-:S04]  /*1340*/  @!UP0 UIADD3 UR8, -UR6, 0x100000, URZ ;  /* 0x0010000006088890 */ /* 0x000fc8000fffe13f */
[----:B------:R-:W-:Y:S02]  /*1350*/  @!UP0 USHF.L.U32 UR9, UR8, 0xb, URZ ;  /* 0x0000000b08098899 */ /* 0x000fe4000800063f */
[----:B------:R-:W-:Y:S01]  /*1360*/  @!UP0 USHF.L.U32 UR8, UR8, 0x1, URZ ;  /* 0x0000000108088899 */ /* 0x000fe2000800063f */
[----:B------:R-:W-:Y:S01]  /*1370*/  CS2R R30, SRZ ;  /* 0x00000000001e7805 */ /* 0x000fe2000001ff00 */
        /* <DEDUP_REMOVED lines=12> */
[----:B------:R-:W-:Y:S01]  /*1440*/  VOTEU.ALL UP0, P2 ;  /* 0x00000000003f7886 */ /* 0x000fe20001000000 */
[----:B------:R-:W-:Y:S01]  /*1450*/  CS2R R38, SRZ ;  /* 0x0000000000267805 */ /* 0x000fe2000001ff00 */
[----:B------:R-:W2:Y:S03]  /*1460*/  FENCE.VIEW.ASYNC.S ;  /* 0x00000000000073c6 */ /* 0x000ea60000000000 */
[----:B--2---:R-:W2:Y:S02]  /*1470*/  @!UP0 SYNCS.EXCH.64 URZ, [UR16+0x20000], UR8 ;  /* 0x02000008103f85b2 */ /* 0x004ea40008000100 */
[----:B--2---:R-:W-:Y:S06]  /*1480*/  BAR.SYNC.DEFER_BLOCKING 0x0 ;  /* 0x0000000000007b1d */ /* 0x004fec0000010000 */
[----:B------:R2:W4:Y:S02]  /*1490*/  @!UP1 SYNCS.EXCH.64 URZ, [UR16+0x20008], UR10 ;  /* 0x0200080a103f95b2 */ /* 0x0005240008000100 */
[----:B----4-:R-:W-:Y:S01]  /*14a0*/  BAR.SYNC.DEFER_BLOCKING 0x0 ;  /* 0x0000000000007b1d */ /* 0x010fe20000010000 */
[----:B--2---:R-:W-:-:S05]  /*14b0*/  USHF.L.U32 UR11, UR30, 0x6, URZ ;  /* 0x000000061e0b7899 */ /* 0x004fca000800063f */
[----:B------:R2:W4:Y:S02]  /*14c0*/  @!UP2 SYNCS.EXCH.64 URZ, [UR16+0x20010], UR12 ;  /* 0x0200100c103fa5b2 */ /* 0x0005240008000100 */
[----:B----4-:R-:W-:Y:S06]  /*14d0*/  BAR.SYNC.DEFER_BLOCKING 0x0 ;  /* 0x0000000000007b1d */ /* 0x010fec0000010000 */
[----:B------:R2:W4:Y:S01]  /*14e0*/  @!UP3 SYNCS.EXCH.64 URZ, [UR16+0x20018], UR6 ;  /* 0x02001806103fb5b2 */ /* 0x0005220008000100 */
[----:B------:R-:W-:Y:S05]  /*14f0*/  @!P0 BRA `(.L_x_47) ;  /* 0x00000004007c8947 */ /* 0x000fea0003800000 */
[----:B---3--:R-:W3:Y:S01]  /*1500*/  LDC R4, c[0x0][0x230] ;  /* 0x00008c00ff047b82 */ /* 0x008ee20000000800 */
[----:B-1----:R-:W-:Y:S02]  /*1510*/  SHF.R.U32.HI R2, RZ, 0x5, R0 ;  /* 0x00000005ff027819 */ /* 0x002fe40000011600 */
[----:B------:R-:W-:Y:S02]  /*1520*/  CS2R R24, SRZ ;  /* 0x0000000000187805 */ /* 0x000fe4000001ff00 */
[----:B------:R-:W-:Y:S02]  /*1530*/  CS2R R26, SRZ ;  /* 0x00000000001a7805 */ /* 0x000fe4000001ff00 */
[----:B------:R-:W-:Y:S02]  /*1540*/  CS2R R28, SRZ ;  /* 0x00000000001c7805 */ /* 0x000fe4000001ff00 */
[----:B------:R-:W-:Y:S02]  /*1550*/  R2UR UR17, R2 ;  /* 0x00000000021172ca */ /* 0x000fe400000e0000 */
[----:B------:R-:W-:-:S02]  /*1560*/  CS2R R30, SRZ ;  /* 0x00000000001e7805 */ /* 0x000fc4000001ff00 */
[----:B------:R-:W-:Y:S02]  /*1570*/  CS2R R32, SRZ ;  /* 0x0000000000207805 */ /* 0x000fe4000001ff00 */
[----:B------:R-:W-:Y:S02]  /*1580*/  CS2R R34, SRZ ;  /* 0x0000000000227805 */ /* 0x000fe4000001ff00 */
[----:B------:R-:W-:Y:S02]  /*1590*/  CS2R R36, SRZ ;  /* 0x0000000000247805 */ /* 0x000fe4000001ff00 */
[----:B------:R-:W-:Y:S01]  /*15a0*/  CS2R R38, SRZ ;  /* 0x0000000000267805 */ /* 0x000fe2000001ff00 */
[----:B------:R-:W-:Y:S01]  /*15b0*/  UMOV UR5, URZ ;  /* 0x0000003f00057c82 */ /* 0x000fe20008000000 */
[----:B--2---:R-:W-:-:S05]  /*15c0*/  UMOV UR6, URZ ;  /* 0x0000003f00067c82 */ /* 0x004fca0008000000 */
.L_x_49:
[----:B----4-:R-:W-:Y:S01]  /*15d0*/  BAR.SYNC.DEFER_BLOCKING 0x0 ;  /* 0x0000000000007b1d */ /* 0x010fe20000010000 */
[----:B------:R-:W-:Y:S01]  /*15e0*/  ULEA UR33, UR5, UR16, 0x3 ;  /* 0x0000001005217291 */ /* 0x000fe2000f8e183f */
[----:B------:R-:W-:Y:S01]  /*15f0*/  @!P2 IMAD.MOV.U32 R3, RZ, RZ, 0x8000 ;  /* 0x00008000ff03a424 */ /* 0x000fe200078e00ff */
[----:B------:R-:W-:Y:S01]  /*1600*/  ELECT P1, URZ, PT ;  /* 0x00000000003f782f */ /* 0x000fe20003820000 */
[----:B------:R-:W-:Y:S01]  /*1610*/  IMAD.U32 R2, RZ, RZ, UR4 ;  /* 0x00000004ff027e24 */ /* 0x000fe2000f8e00ff */
[----:B------:R-:W-:Y:S02]  /*1620*/  ULEA UR18, UR5, UR16, 0xe ;  /* 0x0000001005127291 */ /* 0x000fe4000f8e703f */
[----:B------:R-:W-:Y:S01]  /*1630*/  ISETP.LT.U32.AND P1, PT, R6, 0x40, P1 ;  /* 0x000000400600780c */ /* 0x000fe20000f21070 */
[----:B------:R-:W-:Y:S01]  /*1640*/  ULOP3.LUT UR10, UR17, 0x1, URZ, 0xc0, !UPT ;  /* 0x00000001110a7892 */ /* 0x000fe2000f8ec03f */
[----:B------:R-:W-:Y:S02]  /*1650*/  SHF.L.U32 R2, R2, 0x1f, RZ ;  /* 0x0000001f02027819 */ /* 0x000fe400000006ff */
[----:B------:R-:W-:Y:S01]  /*1660*/  ELECT P0, URZ, PT ;  /* 0x00000000003f782f */ /* 0x000fe20003800000 */
[----:B------:R-:W-:-:S02]  /*1670*/  ULEA UR8, UR10, UR18, 0xd ;  /* 0x000000120a087291 */ /* 0x000fc4000f8e683f */
[----:B------:R-:W-:Y:S01]  /*1680*/  ULEA UR10, UR10, UR6, 0x6 ;  /* 0x000000060a0a7291 */ /* 0x000fe2000f8e303f */
[----:B------:R-:W-:Y:S01]  /*1690*/  ISETP.LT.U32.AND P0, PT, R6, 0x40, P0 ;  /* 0x000000400600780c */ /* 0x000fe20000701070 */
[----:B------:R-:W-:Y:S02]  /*16a0*/  USHF.L.U32 UR7, UR17, 0x6, URZ ;  /* 0x0000000611077899 */ /* 0x000fe4000800063f */
[----:B------:R-:W-:Y:S02]  /*16b0*/  UIADD3 UR31, UR18, 0x10000, URZ ;  /* 0x00010000121f7890 */ /* 0x000fe4000fffe03f */
[----:B------:R-:W-:Y:S01]  /*16c0*/  VOTEU.ANY UP0, P1 ;  /* 0x00000000003f7886 */ /* 0x000fe20000800100 */
[----:B------:R-:W-:Y:S01]  /*16d0*/  VOTEU.ANY UP2, P1 ;  /* 0x00000000003f7886 */ /* 0x000fe20000840100 */
[----:B------:R-:W-:Y:S01]  /*16e0*/  UMOV UR14, UR10 ;  /* 0x0000000a000e7c82 */ /* 0x000fe20008000000 */
[----:B------:R-:W-:Y:S01]  /*16f0*/  ULOP3.LUT UR7, UR7, 0x100, URZ, 0xc0, !UPT ;  /* 0x0000010007077892 */ /* 0x000fe2000f8ec03f */
[----:B------:R1:W-:Y:S01]  /*1700*/  @!P2 SYNCS.ARRIVE.TRANS64 RZ, [UR33+0x20000], R3 ;  /* 0x02000003ffffa9a7 */ /* 0x0003e20008000021 */
[----:B------:R2:W-:Y:S06]  /*1710*/  MEMBAR.ALL.CTA ;  /* 0x0000000000007992 */ /* 0x0005ec0000008000 */
[----:B--2---:R-:W2:Y:S01]  /*1720*/  FENCE.VIEW.ASYNC.S ;  /* 0x00000000000073c6 */ /* 0x004ea20000000000 */
[----:B------:R-:W-:Y:S01]  /*1730*/  @UP0 UIADD3 UR9, UR33, 0x20000, URZ ;  /* 0x0002000021090890 */ /* 0x000fe2000fffe03f */
[----:B------:R-:W-:Y:S01]  /*1740*/  @UP0 UMOV UR20, UR24 ;  /* 0x0000001800140c82 */ /* 0x000fe20008000000 */
[----:B------:R-:W-:Y:S01]  /*1750*/  @UP0 UMOV UR21, UR25 ;  /* 0x0000001900150c82 */ /* 0x000fe20008000000 */
[----:B--2---:R-:W-:Y:S01]  /*1760*/  VOTEU.ANY UP1, P0 ;  /* 0x00000000003f7886 */ /* 0x004fe20000020100 */
[----:B------:R-:W-:Y:S01]  /*1770*/  VOTEU.ANY UP3, P0 ;  /* 0x00000000003f7886 */ /* 0x000fe20000060100 */
[----:B------:R-:W-:-:S02]  /*1780*/  USHF.R.U32.HI UR32, URZ, 0x4, UR18 ;  /* 0x000000043f207899 */ /* 0x000fc40008011612 */
[----:B------:R-:W-:Y:S02]  /*1790*/  ULEA.HI UR18, UR31, UR7, URZ, 0x1c ;  /* 0x000000071f127291 */ /* 0x000fe4000f8fe03f */
[----:B------:R-:W-:Y:S02]  /*17a0*/  @UP1 UIADD3 UR12, UR8, 0x10000, URZ ;  /* 0x00010000080c1890 */ /* 0x000fe4000fffe03f */
[----:B------:R-:W-:Y:S01]  /*17b0*/  @UP1 UIADD3 UR13, UR33, 0x20000, URZ ;  /* 0x00020000210d1890 */ /* 0x000fe2000fffe03f */
[----:B------:R-:W-:Y:S01]  /*17c0*/  @UP1 UMOV UR22, UR26 ;  /* 0x0000001a00161c82 */ /* 0x000fe20008000000 */
[----:B------:R-:W-:Y:S01]  /*17d0*/  @UP1 UMOV UR23, UR27 ;  /* 0x0000001b00171c82 */ /* 0x000fe20008000000 */
[----:B------:R-:W-:Y:S02]  /*17e0*/  USGXT.U32 UR7, UR32, 0xe ;  /* 0x0000000e2007789a */ /* 0x000fe40008000000 */
[----:B------:R-:W-:Y:S01]  /*17f0*/  ULOP3.LUT UR18, UR18, 0x3fff, URZ, 0xc0, !UPT ;  /* 0x00003fff12127892 */ /* 0x000fe2000f8ec03f */
[----:B------:R-:W-:Y:S06]  /*1800*/  BAR.SYNC.DEFER_BLOCKING 0x0 ;  /* 0x0000000000007b1d */ /* 0x000fec0000010000 */
[----:B------:R2:W-:Y:S02]  /*1810*/  @UP2 UTMALDG.2D [UR8], [UR20] ;  /* 0x00000008140025b4 */ /* 0x0005e40008008000 */
[----:B------:R-:W-:Y:S06]  /*1820*/  BAR.SYNC.DEFER_BLOCKING 0x0 ;  /* 0x0000000000007b1d */ /* 0x000fec0000010000 */
[----:B--2---:R-:W-:Y:S01]  /*1830*/  UMOV UR20, UR7 ;  /* 0x0000000700147c82 */ /* 0x004fe20008000000 */
[----:B------:R-:W-:Y:S01]  /*1840*/  UMOV UR21, 0x40000040 ;  /* 0x4000004000157882 */ /* 0x000fe20000000000 */
[----:B------:R2:W-:Y:S01]  /*1850*/  @UP3 UTMALDG.2D [UR12], [UR22] ;  /* 0x0000000c160035b4 */ /* 0x0005e20008008000 */
[----:B------:R-:W-:Y:S06]  /*1860*/  BAR.SYNC.DEFER_BLOCKING 0x0 ;  /* 0x0000000000007b1d */ /* 0x000fec0000010000 */
[----:B--2---:R-:W-:Y:S01]  /*1870*/  UMOV UR22, UR18 ;  /* 0x0000001200167c82 */ /* 0x004fe20008000000 */
[----:B------:R-:W-:Y:S01]  /*1880*/  UMOV UR23, 0x40000040 ;  /* 0x4000004000177882 */ /* 0x000fe20000000000 */
[----:B------:R-:W2:Y:S02]  /*1890*/  SYNCS.PHASECHK.TRANS64.TRYWAIT P0, [UR33+0x20000], R2 ;  /* 0x02000002ff0075a7 */ /* 0x000ea40008000161 */
[----:B-12---:R-:W-:Y:S05]  /*18a0*/  @!P0 BRA `(.L_x_48) ;  /* 0x0000000400508947 */ /* 0x006fea0003800000 */
.L_x_50:
[----:B------:R-:W-:Y:S02]  /*18b0*/  WARPGROUP.DEPBAR.LE gsb0, 0x0 ;  /* 0x00008000000079c5 */ /* 0x000fe40000010000 */
[----:B------:R-:W-:Y:S01]  /*18c0*/  WARPGROUP.ARRIVE ;  /* 0x00000000000079c5 */ /* 0x000fe20000000000 */
[----:B------:R-:W-:Y:S01]  /*18d0*/  UMOV UR8, URZ ;  /* 0x0000003f00087c82 */ /* 0x000fe20008000000 */
[----:B------:R-:W-:Y:S02]  /*18e0*/  UIADD3 UR6, UR6, 0x80, URZ ;  /* 0x0000008006067890 */ /* 0x000fe4000fffe03f */
[----:B------:R-:W-:Y:S02]  /*18f0*/  UIADD3 UR5, UR5, 0x1, URZ ;  /* 0x0000000105057890 */ /* 0x000fe4000fffe03f */
[----:B------:R-:W-:Y:S01]  /*1900*/  HGMMA.64x32x16.F32 R24, gdesc[UR20], R24 ;  /* 0x00600000141879f0 */ /* 0x000fe20008700818 */
[----:B------:R-:W-:Y:S01]  /*1910*/  UIADD3 UR20, UP0, UR7, 0x2, URZ ;  /* 0x0000000207147890 */ /* 0x000fe2000ff1e03f */
[----:B---3--:R-:W-:Y:S01]  /*1920*/  ISETP.LE.AND P0, PT, R4, UR6, PT ;  /* 0x0000000604007c0c */ /* 0x008fe2000bf03270 */
[----:B------:R-:W-:Y:S01]  /*1930*/  UIADD3 UR22, UP1, UR18, 0x2, URZ ;  /* 0x0000000212167890 */ /* 0x000fe2000ff3e03f */
[----:B------:R-:W-:-:S02]  /*1940*/  UMOV UR7, URZ ;  /* 0x0000003f00077c82 */ /* 0x000fc40008000000 */
[----:B------:R-:W-:Y:S02]  /*1950*/  UIADD3.X UR21, UR7, 0x40000040, URZ, UP0, !UPT ;  /* 0x4000004007157890 */ /* 0x000fe400087fe43f */
[----:B------:R-:W-:Y:S02]  /*1960*/  UIADD3.X UR23, UR8, 0x40000040, URZ, UP1, !UPT ;  /* 0x4000004008177890 */ /* 0x000fe40008ffe43f */
[----:B------:R-:W-:Y:S02]  /*1970*/  UIADD3.64 UR32, UR20, 0x2, URZ ;  /* 0x0000000214207897 */ /* 0x000fe4000fffe03f */
[----:B------:R-:W-:Y:S02]  /*1980*/  UIADD3.64 UR34, UR22, 0x2, URZ ;  /* 0x0000000216227897 */ /* 0x000fe4000fffe03f */
[----:B------:R-:W-:-:S04]  /*1990*/  UISETP.NE.U32.AND UP0, UPT, UR5, 0x4, UPT ;  /* 0x000000040500788c */ /* 0x000fc8000bf05070 */
[----:B------:R-:W-:Y:S02]  /*19a0*/  USEL UR7, URZ, 0x1, UP0 ;  /* 0x000000013f077887 */ /* 0x000fe40008000000 */
[----:B------:R-:W-:Y:S02]  /*19b0*/  USEL UR5, UR5, URZ, UP0 ;  /* 0x0000003f05057287 */ /* 0x000fe40008000000 */
[----:B------:R-:W-:Y:S01]  /*19c0*/  ULOP3.LUT UR4, UR4, UR7, URZ, 0x3c, !UPT ;  /* 0x0000000704047292 */ /* 0x000fe2000f8e3c3f */
[----:B------:R-:W-:Y:S04]  /*19d0*/  HGMMA.64x32x16.F32 R24, gdesc[UR20], R24 ;  /* 0x00600000141879f0 */ /* 0x000fe80008700818 */
[----:B------:R-:W-:Y:S01]  /*19e0*/  HGMMA.64x32x16.F32 R24, gdesc[UR32], R24 ;  /* 0x00600000201879f0 */ /* 0x000fe20008700818 */
[----:B------:R-:W-:-:S02]  /*19f0*/  UIADD3.64 UR32, UR20, 0x4, URZ ;  /* 0x0000000414207897 */ /* 0x000fc4000fffe03f */
[----:B------:R-:W-:-:S09]  /*1a00*/  UIADD3.64 UR34, UR22, 0x4, URZ ;  /* 0x0000000416227897 */ /* 0x000fd2000fffe03f */
[----:B------:R-:W-:Y:S01]  /*1a10*/  HGMMA.64x32x16.F32 R24, gdesc[UR32], R24 ;  /* 0x00600000201879f0 */ /* 0x000fe20008700818 */
[----:B------:R-:W-:Y:S02]  /*1a20*/  UIADD3.64 UR32, UR20, 0x1fe, URZ ;  /* 0x000001fe14207897 */ /* 0x000fe4000fffe03f */
[----:B------:R-:W-:-:S09]  /*1a30*/  UIADD3.64 UR34, UR22, 0x1fe, URZ ;  /* 0x000001fe16227897 */ /* 0x000fd2000fffe03f */
[----:B------:R-:W-:Y:S01]  /*1a40*/  HGMMA.64x32x16.F32 R24, gdesc[UR32], R24 ;  /* 0x00600000201879f0 */ /* 0x000fe20008700818 */
[----:B------:R-:W-:Y:S02]  /*1a50*/  UIADD3.64 UR32, UR20, 0x200, URZ ;  /* 0x0000020014207897 */ /* 0x000fe4000fffe03f */
[----:B------:R-:W-:-:S09]  /*1a60*/  UIADD3.64 UR34, UR22, 0x200, URZ ;  /* 0x0000020016227897 */ /* 0x000fd2000fffe03f */
[----:B------:R-:W-:Y:S01]  /*1a70*/  HGMMA.64x32x16.F32 R24, gdesc[UR32], R24 ;  /* 0x00600000201879f0 */ /* 0x000fe20008700818 */
[----:B------:R-:W-:Y:S02]  /*1a80*/  UIADD3.64 UR32, UR20, 0x202, URZ ;  /* 0x0000020214207897 */ /* 0x000fe4000fffe03f */
[----:B------:R-:W-:Y:S02]  /*1a90*/  UIADD3.64 UR34, UR22, 0x202, URZ ;  /* 0x0000020216227897 */ /* 0x000fe4000fffe03f */
[----:B------:R-:W-:Y:S02]  /*1aa0*/  UIADD3.64 UR20, UR20, 0x204, URZ ;  /* 0x0000020414147897 */ /* 0x000fe4000fffe03f */
[----:B------:R-:W-:-:S05]  /*1ab0*/  UIADD3.64 UR22, UR22, 0x204, URZ ;  /* 0x0000020416167897 */ /* 0x000fca000fffe03f */
[----:B------:R-:W-:Y:S04]  /*1ac0*/  HGMMA.64x32x16.F32 R24, gdesc[UR32], R24 ;  /* 0x00600000201879f0 */ /* 0x000fe80008700818 */
[----:B------:R-:W-:Y:S01]  /*1ad0*/  HGMMA.64x32x16.F32 R24, gdesc[UR20], R24, gsb0 ;  /* 0x00600000141879f0 */ /* 0x000fe20008000818 */
[----:B------:R-:W-:Y:S05]  /*1ae0*/  @!P0 BRA `(.L_x_49) ;  /* 0xfffffff800b88947 */ /* 0x000fea000383ffff */
.L_x_47:
[----:B------:R-:W-:Y:S02]  /*1af0*/  WARPGROUP.DEPBAR.LE gsb0, 0x0 ;  /* 0x00008000000079c5 */ /* 0x000fe40000010000 */
[----:B----4-:R-:W-:Y:S01]  /*1b00*/  BAR.SYNC.DEFER_BLOCKING 0x0 ;  /* 0x0000000000007b1d */ /* 0x010fe20000010000 */
[C---:B-1----:R-:W-:Y:S01]  /*1b10*/  IMAD.SHL.U32 R2, R0.reuse, 0x40, RZ ;  /* 0x0000004000027824 */ /* 0x042fe200078e00ff */
[----:B---3--:R-:W-:Y:S01]  /*1b20*/  SHF.R.U32.HI R4, RZ, 0x1, R0 ;  /* 0x00000001ff047819 */ /* 0x008fe20000011600 */
[----:B------:R-:W-:Y:S01]  /*1b30*/  IMAD.SHL.U32 R3, R0, 0x10, RZ ;  /* 0x0000001000037824 */ /* 0x000fe200078e00ff */
[----:B------:R-:W-:Y:S02]  /*1b40*/  F2FP.F16.F32.PACK_AB R24, R25, R24 ;  /* 0x000000181918723e */ /* 0x000fe400000000ff */
[----:B------:R-:W-:Y:S02]  /*1b50*/  ELECT P0, URZ, PT ;  /* 0x00000000003f782f */ /* 0x000fe40003800000 */
[----:B------:R-:W-:Y:S01]  /*1b60*/  LOP3.LUT R2, R2, 0x1800, RZ, 0xc0, !PT ;  /* 0x0000180002027812 */ /* 0x000fe200078ec0ff */
[----:B------:R-:W-:Y:S01]  /*1b70*/  UMOV UR17, UR15 ;  /* 0x0000000f00117c82 */ /* 0x000fe20008000000 */
[----:B------:R-:W-:Y:S01]  /*1b80*/  LOP3.LUT R5, R4, 0x40, RZ, 0xc0, !PT ;  /* 0x0000004004057812 */ /* 0x000fe200078ec0ff */
[----:B------:R-:W-:Y:S01]  /*1b90*/  UMOV UR18, UR11 ;  /* 0x0000000b00127c82 */ /* 0x000fe20008000000 */
[----:B------:R-:W-:-:S02]  /*1ba0*/  LOP3.LUT R2, R2, 0x70, R3, 0xf8, !PT ;  /* 0x0000007002027812 */ /* 0x000fc400078ef803 */
[----:B------:R-:W-:Y:S01]  /*1bb0*/  LOP3.LUT R5, R5, 0x10, R0, 0xf8, !PT ;  /* 0x0000001005057812 */ /* 0x000fe200078ef800 */
[----:B------:R-:W-:Y:S01]  /*1bc0*/  IMAD.SHL.U32 R0, R0, 0x80, RZ ;  /* 0x0000008000007824 */ /* 0x000fe200078e00ff */
[----:B------:R-:W-:Y:S02]  /*1bd0*/  F2FP.F16.F32.PACK_AB R25, R27, R26 ;  /* 0x0000001a1b19723e */ /* 0x000fe400000000ff */
[----:B------:R-:W-:Y:S02]  /*1be0*/  LOP3.LUT R5, R2, R5, RZ, 0x3c, !PT ;  /* 0x0000000502057212 */ /* 0x000fe400078e3cff */
[----:B------:R-:W-:Y:S02]  /*1bf0*/  F2FP.F16.F32.PACK_AB R32, R33, R32 ;  /* 0x000000202120723e */ /* 0x000fe400000000ff */
[----:B------:R-:W-:Y:S02]  /*1c00*/  LOP3.LUT R0, R5, 0x780, R0, 0xf8, !PT ;  /* 0x0000078005007812 */ /* 0x000fe400078ef800 */
[----:B------:R-:W-:Y:S01]  /*1c10*/  F2FP.F16.F32.PACK_AB R26, R29, R28 ;  /* 0x0000001c1d1a723e */ /* 0x000fe200000000ff */
[----:B------:R-:W1:Y:S02]  /*1c20*/  @!P2 SYNCS.CCTL.IV [UR16+0x20000] ;  /* 0x02000000ff00a9b1 */ /* 0x000e640008000010 */
[----:B-1----:R-:W-:Y:S01]  /*1c30*/  BAR.SYNC.DEFER_BLOCKING 0x0 ;  /* 0x0000000000007b1d */ /* 0x002fe20000010000 */
[C---:B------:R-:W-:Y:S01]  /*1c40*/  LOP3.LUT R2, R0.reuse, 0x20, RZ, 0x3c, !PT ;  /* 0x0000002000027812 */ /* 0x040fe200078e3cff */
[----:B------:R-:W-:Y:S01]  /*1c50*/  VIADD R0, R0, UR16 ;  /* 0x0000001000007c36 */ /* 0x000fe20008000000 */
[----:B------:R-:W-:-:S02]  /*1c60*/  F2FP.F16.F32.PACK_AB R27, R31, R30 ;  /* 0x0000001e1f1b723e */ /* 0x000fc400000000ff */
[----:B------:R-:W-:Y:S01]  /*1c70*/  F2FP.F16.F32.PACK_AB R33, R35, R34 ;  /* 0x000000222321723e */ /* 0x000fe200000000ff */
[----:B------:R-:W-:Y:S01]  /*1c80*/  VIADD R2, R2, UR16 ;  /* 0x0000001002027c36 */ /* 0x000fe20008000000 */
[----:B------:R-:W-:Y:S02]  /*1c90*/  F2FP.F16.F32.PACK_AB R34, R37, R36 ;  /* 0x000000242522723e */ /* 0x000fe400000000ff */
[----:B------:R-:W-:Y:S02]  /*1ca0*/  F2FP.F16.F32.PACK_AB R35, R39, R38 ;  /* 0x000000262723723e */ /* 0x000fe400000000ff */
[----:B------:R-:W-:Y:S01]  /*1cb0*/  ISETP.LT.U32.AND P0, PT, R6, 0x20, P0 ;  /* 0x000000200600780c */ /* 0x000fe20000701070 */
[----:B------:R-:W1:Y:S02]  /*1cc0*/  @!P2 SYNCS.CCTL.IV [UR16+0x20008] ;  /* 0x02000800ff00a9b1 */ /* 0x000e640008000010 */
[----:B-1----:R-:W-:Y:S10]  /*1cd0*/  BAR.SYNC.DEFER_BLOCKING 0x0 ;  /* 0x0000000000007b1d */ /* 0x002ff40000010000 */
[----:B------:R-:W-:Y:S01]  /*1ce0*/  VOTEU.ANY UP0, P0 ;  /* 0x00000000003f7886 */ /* 0x000fe20000000100 */
[----:B------:R-:W-:-:S04]  /*1cf0*/  VOTEU.ANY UP1, P0 ;  /* 0x00000000003f7886 */ /* 0x000fc80000020100 */
[----:B--2---:R-:W-:Y:S01]  /*1d00*/  @UP0 UMOV UR6, UR28 ;  /* 0x0000001c00060c82 */ /* 0x004fe20008000000 */
[----:B------:R-:W-:Y:S01]  /*1d10*/  @UP0 UMOV UR7, UR29 ;  /* 0x0000001d00070c82 */ /* 0x000fe20008000000 */
[----:B------:R-:W1:Y:S02]  /*1d20*/  @!P2 SYNCS.CCTL.IV [UR16+0x20010] ;  /* 0x02001000ff00a9b1 */ /* 0x000e640008000010 */
[----:B-1----:R-:W-:Y:S06]  /*1d30*/  BAR.SYNC.DEFER_BLOCKING 0x0 ;  /* 0x0000000000007b1d */ /* 0x002fec0000010000 */
[----:B------:R-:W1:Y:S02]  /*1d40*/  @!P2 SYNCS.CCTL.IV [UR16+0x20018] ;  /* 0x02001800ff00a9b1 */ /* 0x000e640008000010 */
[----:B-1----:R-:W-:Y:S04]  /*1d50*/  STSM.16.M88.4 [R0], R24 ;  /* 0x0000001800007844 */ /* 0x002fe80000000200 */
[----:B------:R-:W-:Y:S01]  /*1d60*/  STSM.16.M88.4 [R2], R32 ;  /* 0x0000002002007844 */ /* 0x000fe20000000200 */
[----:B------:R1:W-:Y:S06]  /*1d70*/  MEMBAR.ALL.CTA ;  /* 0x0000000000007992 */ /* 0x0003ec0000008000 */
[----:B-1----:R-:W1:Y:S02]  /*1d80*/  FENCE.VIEW.ASYNC.S ;  /* 0x00000000000073c6 */ /* 0x002e640000000000 */
[----:B-1----:R-:W-:Y:S06]  /*1d90*/  BAR.SYNC.DEFER_BLOCKING 0x0 ;  /* 0x0000000000007b1d */ /* 0x002fec0000010000 */
[----:B------:R1:W-:Y:S01]  /*1da0*/  @UP1 UTMASTG.2D [UR16], [UR6] ;  /* 0x00000010060013b5 */ /* 0x0003e20008008000 */
[----:B------:R0:W-:Y:S01]  /*1db0*/  UTMACMDFLUSH ;  /* 0x00000000000079b7 */ /* 0x0001e20000000000 */
[----:B------:R-:W-:-:S04]  /*1dc0*/  DEPBAR.LE SB0, 0x0 ;  /* 0x000080000000791a */ /* 0x000fc80000000000 */
[----:B------:R-:W-:Y:S06]  /*1dd0*/  BAR.SYNC.DEFER_BLOCKING 0x0 ;  /* 0x0000000000007b1d */ /* 0x000fec0000010000 */
[----:B-1----:R-:W-:Y:S05]  /*1de0*/  EXIT ;  /* 0x000000000000794d */ /* 0x002fea0003800000 */
.L_x_48:
[----:B------:R-:W1:Y:S02]  /*1df0*/  SYNCS.PHASECHK.TRANS64.TRYWAIT P0, [UR33+0x20000], R2 ;  /* 0x02000002ff0075a7 */ /* 0x000e640008000161 */
[----:B-1----:R-:W-:Y:S05]  /*1e00*/  @!P0 BRA `(.L_x_48) ;  /* 0xfffffffc00f88947 */ /* 0x002fea000383ffff */
[----:B------:R-:W-:Y:S05]  /*1e10*/  BRA `(.L_x_50) ;  /* 0xfffffff800a47947 */ /* 0x000fea000383ffff */
.L_x_51:
[----:B------:R-:W-:-:S00]  /*1e20*/  BRA `(.L_x_51) ;  /* 0xfffffffc00fc7947 */ /* 0x000fc0000383ffff */
[----:B------:R-:W-:-:S00]  /*1e30*/  NOP ;  /* 0x0000000000007918 */ /* 0x000fc00000000000 */
        /* <DEDUP_REMOVED lines=12> */
.L_x_52:


//--------------------- .nv.shared.gluon_wgmma    --------------------------
	.section	.nv.shared.gluon_wgmma,"aw",@nobits
	.sectionflags	@""
	.align	16
	.zero		1024


//--------------------- .nv.shared.reserved.0     --------------------------
	.section	.nv.shared.reserved.0,"aw",@nobits
	.weak		__nv_reservedSMEM_offset_0_alias
	.size		__nv_reservedSMEM_offset_0_alias, 0, 0
	.other		__nv_reservedSMEM_offset_0_alias,@"STO_CUDA_RESERVED_SHARED STV_DEFAULT"
__nv_reservedSMEM_offset_0_alias:
	.zero		0


//--------------------- .nv.constant0.gluon_wgmma --------------------------
	.section	.nv.constant0.gluon_wgmma,"a",@progbits
	.sectionflags	@""
	.align	4
.nv.constant0.gluon_wgmma:
	.zero		608


//--------------------- SYMBOLS --------------------------

	.type		.nv.reservedSmem.offset0,@object
	.size		.nv.reservedSmem.offset0,0x4
